	.target	sm_100a

	.elftype	@"ET_EXEC"


//--------------------- .note.nv.tkinfo           --------------------------
	.section	.note.nv.tkinfo,"",@"SHT_NOTE"
	.sectionflags	@"SHF_NOTE_NV_TKINFO"
	.tkinfo
        /*0018*/ 	.word	0x00000002
        /*0030*/ 	.string	""
        /*0030*/ 	.string	"ptxas"
        /*0030*/ 	.string	"Cuda compilation tools, release 13.0, V13.0.88"
        /*0030*/ 	.string	"Build cuda_13.0.r13.0/compiler.36424714_0"
        /*0030*/ 	.string	"-arch sm_100a -m 64 "



//--------------------- .note.nv.cuinfo           --------------------------
	.section	.note.nv.cuinfo,"",@"SHT_NOTE"
	.sectionflags	@"SHF_NOTE_NV_CUINFO"
        /*0018*/ 	.short	0x0002
        /*001a*/ 	.short	0x0064
        /*001c*/ 	.short	0x0082
	.zero		2


//--------------------- .nv.info                  --------------------------
	.section	.nv.info,"",@"SHT_CUDA_INFO"
	.align	4


	//----- nvinfo : EIATTR_REGCOUNT
	.align		4
        /*0000*/ 	.byte	0x04, 0x2f
        /*0002*/ 	.short	(.L_19 - .L_18)
	.align		4
.L_18:
        /*0004*/ 	.word	index@(_ZN7cutlass13device_kernelINS_4gemm6kernel13GemmUniversalIN4cute5tupleIJiiiiEEENS1_10collective13CollectiveMmaINS1_35MainloopSm100TmaUmmaWarpSpecializedILi10ELi2ELi4ENS5_IJNS4_1CILi2EEENSA_ILi1EEESC_EEEEENS5_IJNSA_ILi256EEENSA_ILi64EEENSA_ILi128EEEEEENS_12float_e4m3_tENS5_IJlSC_lEEESJ_SK_NS4_8TiledMMAINS4_8MMA_AtomIJNS4_10MMA_TraitsINS4_25SM100_MMA_F8F6F4_2x1SM_SSEJSJ_SJ_fSF_SG_NS4_17integral_constantINS4_4UMMA5MajorELSR_0EEESS_NSP_INSQ_7ScaleInELST_0EEESU_EEEEEENS4_6LayoutINS5_IJSC_SC_SC_EEENS5_IJNSA_ILi0EEESZ_SZ_EEEEENS5_IJNS4_10UnderscoreES12_S12_EEEEENS4_18SM100_TMA_2SM_LOADENS4_14ComposedLayoutINS4_7SwizzleILi3ELi4ELi3EEENS4_18smem_ptr_flag_bitsILi8EEENSX_INS5_IJNSA_ILi8EEESH_EEENS5_IJSH_SC_EEEEEEEvNS4_8identityES15_S1F_vS1G_EENS_8epilogue10collective18CollectiveEpilogueINS1I_23Sm100TmaWarpSpecializedILi1ELi1ELi64ELb0ELb0EEEJNS5_IJSH_SG_SH_EEENS5_IJNSX_ISH_SC_EENSX_ISG_SC_EEEEESJ_SK_SJ_SK_NS1I_6fusion15FusionCallbacksIS1M_NS1R_17LinearCombinationISJ_fSJ_fLNS_15FloatRoundStyleE2EEES1N_S1Q_JEEENS4_5SM1004TMEM4LOAD26SM100_TMEM_LOAD_32dp32b64xENS4_13SM90_TMA_LOADENS16_INS17_ILi2ELi4ELi3EEES1A_NSX_INS5_IJS1B_SG_EEENS5_IJSG_SC_EEEEEEENS4_39AutoVectorizingCopyWithAssumedAlignmentILi128EEENS4_14SM90_TMA_STOREES26_S28_S28_EEEvvEEEEvNT_6ParamsE)
        /*0008*/ 	.word	0x000000c2


	//----- nvinfo : EIATTR_FRAME_SIZE
	.align		4
.L_19:
        /*000c*/ 	.byte	0x04, 0x11
        /*000e*/ 	.short	(.L_21 - .L_20)
	.align		4
.L_20:
        /*0010*/ 	.word	index@($__internal_2_$__cuda_sm10x_tcgen05_guardrail_trap_unallocated_columns_being_dealloced)
        /*0014*/ 	.word	0x00000000


	//----- nvinfo : EIATTR_FRAME_SIZE
	.align		4
.L_21:
        /*0018*/ 	.byte	0x04, 0x11
        /*001a*/ 	.short	(.L_23 - .L_22)
	.align		4
.L_22:
        /*001c*/ 	.word	index@($__internal_1_$__cuda_sm10x_tcgen05_guardrail_trap_phase_invalid_during_alloc)
        /*0020*/ 	.word	0x00000000


	//----- nvinfo : EIATTR_FRAME_SIZE
	.align		4
.L_23:
        /*0024*/ 	.byte	0x04, 0x11
        /*0026*/ 	.short	(.L_25 - .L_24)
	.align		4
.L_24:
        /*0028*/ 	.word	index@($__internal_0_$__cuda_sm10x_tcgen05_guardrail_trap_col_being_dealloced_not_returned_by_alloc)
        /*002c*/ 	.word	0x00000000


	//----- nvinfo : EIATTR_FRAME_SIZE
	.align		4
.L_25:
        /*0030*/ 	.byte	0x04, 0x11
        /*0032*/ 	.short	(.L_27 - .L_26)
	.align		4
.L_26:
        /*0034*/ 	.word	index@(_ZN7cutlass13device_kernelINS_4gemm6kernel13GemmUniversalIN4cute5tupleIJiiiiEEENS1_10collective13CollectiveMmaINS1_35MainloopSm100TmaUmmaWarpSpecializedILi10ELi2ELi4ENS5_IJNS4_1CILi2EEENSA_ILi1EEESC_EEEEENS5_IJNSA_ILi256EEENSA_ILi64EEENSA_ILi128EEEEEENS_12float_e4m3_tENS5_IJlSC_lEEESJ_SK_NS4_8TiledMMAINS4_8MMA_AtomIJNS4_10MMA_TraitsINS4_25SM100_MMA_F8F6F4_2x1SM_SSEJSJ_SJ_fSF_SG_NS4_17integral_constantINS4_4UMMA5MajorELSR_0EEESS_NSP_INSQ_7ScaleInELST_0EEESU_EEEEEENS4_6LayoutINS5_IJSC_SC_SC_EEENS5_IJNSA_ILi0EEESZ_SZ_EEEEENS5_IJNS4_10UnderscoreES12_S12_EEEEENS4_18SM100_TMA_2SM_LOADENS4_14ComposedLayoutINS4_7SwizzleILi3ELi4ELi3EEENS4_18smem_ptr_flag_bitsILi8EEENSX_INS5_IJNSA_ILi8EEESH_EEENS5_IJSH_SC_EEEEEEEvNS4_8identityES15_S1F_vS1G_EENS_8epilogue10collective18CollectiveEpilogueINS1I_23Sm100TmaWarpSpecializedILi1ELi1ELi64ELb0ELb0EEEJNS5_IJSH_SG_SH_EEENS5_IJNSX_ISH_SC_EENSX_ISG_SC_EEEEESJ_SK_SJ_SK_NS1I_6fusion15FusionCallbacksIS1M_NS1R_17LinearCombinationISJ_fSJ_fLNS_15FloatRoundStyleE2EEES1N_S1Q_JEEENS4_5SM1004TMEM4LOAD26SM100_TMEM_LOAD_32dp32b64xENS4_13SM90_TMA_LOADENS16_INS17_ILi2ELi4ELi3EEES1A_NSX_INS5_IJS1B_SG_EEENS5_IJSG_SC_EEEEEEENS4_39AutoVectorizingCopyWithAssumedAlignmentILi128EEENS4_14SM90_TMA_STOREES26_S28_S28_EEEvvEEEEvNT_6ParamsE)
        /*0038*/ 	.word	0x00000000


	//----- nvinfo : EIATTR_MIN_STACK_SIZE
	.align		4
.L_27:
        /*003c*/ 	.byte	0x04, 0x12
        /*003e*/ 	.short	(.L_29 - .L_28)
	.align		4
.L_28:
        /*0040*/ 	.word	index@(_ZN7cutlass13device_kernelINS_4gemm6kernel13GemmUniversalIN4cute5tupleIJiiiiEEENS1_10collective13CollectiveMmaINS1_35MainloopSm100TmaUmmaWarpSpecializedILi10ELi2ELi4ENS5_IJNS4_1CILi2EEENSA_ILi1EEESC_EEEEENS5_IJNSA_ILi256EEENSA_ILi64EEENSA_ILi128EEEEEENS_12float_e4m3_tENS5_IJlSC_lEEESJ_SK_NS4_8TiledMMAINS4_8MMA_AtomIJNS4_10MMA_TraitsINS4_25SM100_MMA_F8F6F4_2x1SM_SSEJSJ_SJ_fSF_SG_NS4_17integral_constantINS4_4UMMA5MajorELSR_0EEESS_NSP_INSQ_7ScaleInELST_0EEESU_EEEEEENS4_6LayoutINS5_IJSC_SC_SC_EEENS5_IJNSA_ILi0EEESZ_SZ_EEEEENS5_IJNS4_10UnderscoreES12_S12_EEEEENS4_18SM100_TMA_2SM_LOADENS4_14ComposedLayoutINS4_7SwizzleILi3ELi4ELi3EEENS4_18smem_ptr_flag_bitsILi8EEENSX_INS5_IJNSA_ILi8EEESH_EEENS5_IJSH_SC_EEEEEEEvNS4_8identityES15_S1F_vS1G_EENS_8epilogue10collective18CollectiveEpilogueINS1I_23Sm100TmaWarpSpecializedILi1ELi1ELi64ELb0ELb0EEEJNS5_IJSH_SG_SH_EEENS5_IJNSX_ISH_SC_EENSX_ISG_SC_EEEEESJ_SK_SJ_SK_NS1I_6fusion15FusionCallbacksIS1M_NS1R_17LinearCombinationISJ_fSJ_fLNS_15FloatRoundStyleE2EEES1N_S1Q_JEEENS4_5SM1004TMEM4LOAD26SM100_TMEM_LOAD_32dp32b64xENS4_13SM90_TMA_LOADENS16_INS17_ILi2ELi4ELi3EEES1A_NSX_INS5_IJS1B_SG_EEENS5_IJSG_SC_EEEEEEENS4_39AutoVectorizingCopyWithAssumedAlignmentILi128EEENS4_14SM90_TMA_STOREES26_S28_S28_EEEvvEEEEvNT_6ParamsE)
        /*0044*/ 	.word	0x00000000
.L_29:


//--------------------- .nv.compat                --------------------------
	.section	.nv.compat,"",@"SHT_CUDA_COMPAT_INFO"
	.align	4
        /*0000*/ 	.byte	0x02, 0x09, 0x01, 0x00, 0x02, 0x02, 0x02, 0x00, 0x02, 0x05, 0x05, 0x00, 0x03, 0x07, 0x01, 0x01
        /*0010*/ 	.byte	0x02, 0x03, 0x01, 0x00, 0x02, 0x06, 0x01, 0x00, 0x04, 0x0b, 0x08, 0x00, 0x09, 0x00, 0x00, 0x00
        /*0020*/ 	.byte	0x00, 0x00, 0x00, 0x00


//--------------------- .nv.info._ZN7cutlass13device_kernelINS_4gemm6kernel13GemmUniversalIN4cute5tupleIJiiiiEEENS1_10collective13CollectiveMmaINS1_35MainloopSm100TmaUmmaWarpSpecializedILi10ELi2ELi4ENS5_IJNS4_1CILi2EEENSA_ILi1EEESC_EEEEENS5_IJNSA_ILi256EEENSA_ILi64EEENSA_ILi128EEEEEENS_12float_e4m3_tENS5_IJlSC_lEEESJ_SK_NS4_8TiledMMAINS4_8MMA_AtomIJNS4_10MMA_TraitsINS4_25SM100_MMA_F8F6F4_2x1SM_SSEJSJ_SJ_fSF_SG_NS4_17integral_constantINS4_4UMMA5MajorELSR_0EEESS_NSP_INSQ_7ScaleInELST_0EEESU_EEEEEENS4_6LayoutINS5_IJSC_SC_SC_EEENS5_IJNSA_ILi0EEESZ_SZ_EEEEENS5_IJNS4_10UnderscoreES12_S12_EEEEENS4_18SM100_TMA_2SM_LOADENS4_14ComposedLayoutINS4_7SwizzleILi3ELi4ELi3EEENS4_18smem_ptr_flag_bitsILi8EEENSX_INS5_IJNSA_ILi8EEESH_EEENS5_IJSH_SC_EEEEEEEvNS4_8identityES15_S1F_vS1G_EENS_8epilogue10collective18CollectiveEpilogueINS1I_23Sm100TmaWarpSpecializedILi1ELi1ELi64ELb0ELb0EEEJNS5_IJSH_SG_SH_EEENS5_IJNSX_ISH_SC_EENSX_ISG_SC_EEEEESJ_SK_SJ_SK_NS1I_6fusion15FusionCallbacksIS1M_NS1R_17LinearCombinationISJ_fSJ_fLNS_15FloatRoundStyleE2EEES1N_S1Q_JEEENS4_5SM1004TMEM4LOAD26SM100_TMEM_LOAD_32dp32b64xENS4_13SM90_TMA_LOADENS16_INS17_ILi2ELi4ELi3EEES1A_NSX_INS5_IJS1B_SG_EEENS5_IJSG_SC_EEEEEEENS4_39AutoVectorizingCopyWithAssumedAlignmentILi128EEENS4_14SM90_TMA_STOREES26_S28_S28_EEEvvEEEEvNT_6ParamsE --------------------------
	.section	.nv.info._ZN7cutlass13device_kernelINS_4gemm6kernel13GemmUniversalIN4cute5tupleIJiiiiEEENS1_10collective13CollectiveMmaINS1_35MainloopSm100TmaUmmaWarpSpecializedILi10ELi2ELi4ENS5_IJNS4_1CILi2EEENSA_ILi1EEESC_EEEEENS5_IJNSA_ILi256EEENSA_ILi64EEENSA_ILi128EEEEEENS_12float_e4m3_tENS5_IJlSC_lEEESJ_SK_NS4_8TiledMMAINS4_8MMA_AtomIJNS4_10MMA_TraitsINS4_25SM100_MMA_F8F6F4_2x1SM_SSEJSJ_SJ_fSF_SG_NS4_17integral_constantINS4_4UMMA5MajorELSR_0EEESS_NSP_INSQ_7ScaleInELST_0EEESU_EEEEEENS4_6LayoutINS5_IJSC_SC_SC_EEENS5_IJNSA_ILi0EEESZ_SZ_EEEEENS5_IJNS4_10UnderscoreES12_S12_EEEEENS4_18SM100_TMA_2SM_LOADENS4_14ComposedLayoutINS4_7SwizzleILi3ELi4ELi3EEENS4_18smem_ptr_flag_bitsILi8EEENSX_INS5_IJNSA_ILi8EEESH_EEENS5_IJSH_SC_EEEEEEEvNS4_8identityES15_S1F_vS1G_EENS_8epilogue10collective18CollectiveEpilogueINS1I_23Sm100TmaWarpSpecializedILi1ELi1ELi64ELb0ELb0EEEJNS5_IJSH_SG_SH_EEENS5_IJNSX_ISH_SC_EENSX_ISG_SC_EEEEESJ_SK_SJ_SK_NS1I_6fusion15FusionCallbacksIS1M_NS1R_17LinearCombinationISJ_fSJ_fLNS_15FloatRoundStyleE2EEES1N_S1Q_JEEENS4_5SM1004TMEM4LOAD26SM100_TMEM_LOAD_32dp32b64xENS4_13SM90_TMA_LOADENS16_INS17_ILi2ELi4ELi3EEES1A_NSX_INS5_IJS1B_SG_EEENS5_IJSG_SC_EEEEEEENS4_39AutoVectorizingCopyWithAssumedAlignmentILi128EEENS4_14SM90_TMA_STOREES26_S28_S28_EEEvvEEEEvNT_6ParamsE,"",@"SHT_CUDA_INFO"
	.sectionflags	@""
	.align	4


	//----- nvinfo : EIATTR_CUDA_API_VERSION
	.align		4
        /*0000*/ 	.byte	0x04, 0x37
        /*0002*/ 	.short	(.L_31 - .L_30)
.L_30:
        /*0004*/ 	.word	0x00000082


	//----- nvinfo : EIATTR_KPARAM_INFO
	.align		4
.L_31:
        /*0008*/ 	.byte	0x04, 0x17
        /*000a*/ 	.short	(.L_33 - .L_32)
.L_32:
        /*000c*/ 	.word	0x00000000
        /*0010*/ 	.short	0x0000
        /*0012*/ 	.short	0x0000
        /*0014*/ 	.byte	0x00, 0xf0, 0x01, 0x20


	//----- nvinfo : EIATTR_AT_ENTRY_FRAGMENTS
	.align		4
.L_33:
        /*0018*/ 	.byte	0x04, 0x4f
        /*001a*/ 	.short	(.L_35 - .L_34)


	//   ....[0]....
.L_34:
        /*001c*/ 	.word	0x00000007


	//----- nvinfo : EIATTR_RESERVED_SMEM_USED
	.align		4
.L_35:
        /*0020*/ 	.byte	0x01, 0x41
	.zero		2


	//----- nvinfo : EIATTR_SPARSE_MMA_MASK
	.align		4
        /*0024*/ 	.byte	0x03, 0x50
        /*0026*/ 	.short	0x0000


	//----- nvinfo : EIATTR_TCGEN05_2CTA_USED
	.align		4
        /*0028*/ 	.byte	0x01, 0x52
	.zero		2


	//----- nvinfo : EIATTR_MAXREG_COUNT
	.align		4
        /*002c*/ 	.byte	0x03, 0x1b
        /*002e*/ 	.short	0x00ff


	//----- nvinfo : EIATTR_NUM_BARRIERS
	.align		4
        /*0030*/ 	.byte	0x02, 0x4c
        /*0032*/ 	.byte	0x07
	.zero		1


	//----- nvinfo : EIATTR_EXTERNS
	.align		4
        /*0034*/ 	.byte	0x04, 0x0f
        /*0036*/ 	.short	(.L_37 - .L_36)


	//   ....[0]....
	.align		4
.L_36:
        /*0038*/ 	.word	index@(__assertfail)


	//----- nvinfo : EIATTR_MERCURY_ISA_VERSION
	.align		4
.L_37:
        /*003c*/ 	.byte	0x03, 0x5f
        /*003e*/ 	.short	0x0101


	//----- nvinfo : EIATTR_INT_WARP_WIDE_INSTR_OFFSETS
	.align		4
        /*0040*/ 	.byte	0x04, 0x31
        /*0042*/ 	.short	(.L_39 - .L_38)


	//   ....[0]....
.L_38:
        /*0044*/ 	.word	0x00000da0


	//   ....[1]....
        /*0048*/ 	.word	0x00000e40


	//   ....[2]....
        /*004c*/ 	.word	0x000021a0


	//   ....[3]....
        /*0050*/ 	.word	0x000043e0


	//   ....[4]....
        /*0054*/ 	.word	0x00004400


	//   ....[5]....
        /*0058*/ 	.word	0x00004430


	//   ....[6]....
        /*005c*/ 	.word	0x00004e40


	//   ....[7]....
        /*0060*/ 	.word	0x00004f60


	//----- nvinfo : EIATTR_COOP_GROUP_MASK_REGIDS
	.align		4
.L_39:
        /*0064*/ 	.byte	0x04, 0x29
        /*0066*/ 	.short	(.L_41 - .L_40)


	//   ....[0]....
.L_40:
        /*0068*/ 	.word	0xffffffff


	//   ....[1]....
        /*006c*/ 	.word	0xffffffff


	//   ....[2]....
        /*0070*/ 	.word	0xffffffff


	//   ....[3]....
        /*0074*/ 	.word	0xffffffff


	//   ....[4]....
        /*0078*/ 	.word	0xffffffff


	//   ....[5]....
        /*007c*/ 	.word	0xffffffff


	//   ....[6]....
        /*0080*/ 	.word	0xffffffff


	//   ....[7]....
        /*0084*/ 	.word	0xffffffff


	//   ....[8]....
        /*0088*/ 	.word	0xffffffff


	//   ....[9]....
        /*008c*/ 	.word	0xffffffff


	//   ....[10]....
        /*0090*/ 	.word	0xffffffff


	//   ....[11]....
        /*0094*/ 	.word	0xffffffff


	//   ....[12]....
        /*0098*/ 	.word	0xffffffff


	//   ....[13]....
        /*009c*/ 	.word	0xffffffff


	//----- nvinfo : EIATTR_COOP_GROUP_INSTR_OFFSETS
	.align		4
.L_41:
        /*00a0*/ 	.byte	0x04, 0x28
        /*00a2*/ 	.short	(.L_43 - .L_42)


	//   ....[0]....
.L_42:
        /*00a4*/ 	.word	0x000000c0


	//   ....[1]....
        /*00a8*/ 	.word	0x00000500


	//   ....[2]....
        /*00ac*/ 	.word	0x00000770


	//   ....[3]....
        /*00b0*/ 	.word	0x000008a0


	//   ....[4]....
        /*00b4*/ 	.word	0x00000990


	//   ....[5]....
        /*00b8*/ 	.word	0x00000af0


	//   ....[6]....
        /*00bc*/ 	.word	0x00000c80


	//   ....[7]....
        /*00c0*/ 	.word	0x00000ec0


	//   ....[8]....
        /*00c4*/ 	.word	0x00002080


	//   ....[9]....
        /*00c8*/ 	.word	0x000031c0


	//   ....[10]....
        /*00cc*/ 	.word	0x00003690


	//   ....[11]....
        /*00d0*/ 	.word	0x000036c0


	//   ....[12]....
        /*00d4*/ 	.word	0x000042e0


	//   ....[13]....
        /*00d8*/ 	.word	0x000044f0


	//----- nvinfo : EIATTR_VRC_CTA_INIT_COUNT
	.align		4
.L_43:
        /*00dc*/ 	.byte	0x02, 0x4a
        /*00de*/ 	.byte	0x80
	.zero		1


	//----- nvinfo : EIATTR_SYSCALL_OFFSETS
	.align		4
        /*00e0*/ 	.byte	0x04, 0x46
        /*00e2*/ 	.short	(.L_45 - .L_44)


	//   ....[0]....
.L_44:
        /*00e4*/ 	.word	0x00005920


	//   ....[1]....
        /*00e8*/ 	.word	0x00005a60


	//   ....[2]....
        /*00ec*/ 	.word	0x00006200


	//----- nvinfo : EIATTR_MBARRIER_INSTR_OFFSETS
	.align		4
.L_45:
        /*00f0*/ 	.byte	0x04, 0x39
        /*00f2*/ 	.short	(.L_47 - .L_46)


	//   ....[0]....
.L_46:
        /*00f4*/ 	.word	0x00000610
        /*00f8*/ 	.word	0x000000ff
        /*00fc*/ 	.word	0x00000000
        /*0100*/ 	.short	0x0100
        /*0102*/ 	.byte	0x08
	.zero		1


	//   ....[1]....
        /*0104*/ 	.word	0x00000620
        /*0108*/ 	.word	0x000000ff
        /*010c*/ 	.word	0x00000050
        /*0110*/ 	.short	0x0100
        /*0112*/ 	.byte	0x08
	.zero		1


	//   ....[2]....
        /*0114*/ 	.word	0x00000630
        /*0118*/ 	.word	0x000000ff
        /*011c*/ 	.word	0x00000008
        /*0120*/ 	.short	0x0100
        /*0122*/ 	.byte	0x08
	.zero		1


	//   ....[3]....
        /*0124*/ 	.word	0x00000640
        /*0128*/ 	.word	0x000000ff
        /*012c*/ 	.word	0x00000058
        /*0130*/ 	.short	0x0100
        /*0132*/ 	.byte	0x08
	.zero		1


	//   ....[4]....
        /*0134*/ 	.word	0x00000650
        /*0138*/ 	.word	0x000000ff
        /*013c*/ 	.word	0x00000010
        /*0140*/ 	.short	0x0100
        /*0142*/ 	.byte	0x08
	.zero		1


	//   ....[5]....
        /*0144*/ 	.word	0x00000660
        /*0148*/ 	.word	0x000000ff
        /*014c*/ 	.word	0x00000060
        /*0150*/ 	.short	0x0100
        /*0152*/ 	.byte	0x08
	.zero		1


	//   ....[6]....
        /*0154*/ 	.word	0x00000670
        /*0158*/ 	.word	0x000000ff
        /*015c*/ 	.word	0x00000018
        /*0160*/ 	.short	0x0100
        /*0162*/ 	.byte	0x08
	.zero		1


	//   ....[7]....
        /*0164*/ 	.word	0x00000680
        /*0168*/ 	.word	0x000000ff
        /*016c*/ 	.word	0x00000068
        /*0170*/ 	.short	0x0100
        /*0172*/ 	.byte	0x08
	.zero		1


	//   ....[8]....
        /*0174*/ 	.word	0x00000690
        /*0178*/ 	.word	0x000000ff
        /*017c*/ 	.word	0x00000020
        /*0180*/ 	.short	0x0100
        /*0182*/ 	.byte	0x08
	.zero		1


	//   ....[9]....
        /*0184*/ 	.word	0x000006a0
        /*0188*/ 	.word	0x000000ff
        /*018c*/ 	.word	0x00000070
        /*0190*/ 	.short	0x0100
        /*0192*/ 	.byte	0x08
	.zero		1


	//   ....[10]....
        /*0194*/ 	.word	0x000006b0
        /*0198*/ 	.word	0x000000ff
        /*019c*/ 	.word	0x00000028
        /*01a0*/ 	.short	0x0100
        /*01a2*/ 	.byte	0x08
	.zero		1


	//   ....[11]....
        /*01a4*/ 	.word	0x000006c0
        /*01a8*/ 	.word	0x000000ff
        /*01ac*/ 	.word	0x00000078
        /*01b0*/ 	.short	0x0100
        /*01b2*/ 	.byte	0x08
	.zero		1


	//   ....[12]....
        /*01b4*/ 	.word	0x000006d0
        /*01b8*/ 	.word	0x000000ff
        /*01bc*/ 	.word	0x00000030
        /*01c0*/ 	.short	0x0100
        /*01c2*/ 	.byte	0x08
	.zero		1


	//   ....[13]....
        /*01c4*/ 	.word	0x000006e0
        /*01c8*/ 	.word	0x000000ff
        /*01cc*/ 	.word	0x00000080
        /*01d0*/ 	.short	0x0100
        /*01d2*/ 	.byte	0x08
	.zero		1


	//   ....[14]....
        /*01d4*/ 	.word	0x000006f0
        /*01d8*/ 	.word	0x000000ff
        /*01dc*/ 	.word	0x00000038
        /*01e0*/ 	.short	0x0100
        /*01e2*/ 	.byte	0x08
	.zero		1


	//   ....[15]....
        /*01e4*/ 	.word	0x00000700
        /*01e8*/ 	.word	0x000000ff
        /*01ec*/ 	.word	0x00000088
        /*01f0*/ 	.short	0x0100
        /*01f2*/ 	.byte	0x08
	.zero		1


	//   ....[16]....
        /*01f4*/ 	.word	0x00000710
        /*01f8*/ 	.word	0x000000ff
        /*01fc*/ 	.word	0x00000040
        /*0200*/ 	.short	0x0100
        /*0202*/ 	.byte	0x08
	.zero		1


	//   ....[17]....
        /*0204*/ 	.word	0x00000720
        /*0208*/ 	.word	0x000000ff
        /*020c*/ 	.word	0x00000090
        /*0210*/ 	.short	0x0100
        /*0212*/ 	.byte	0x08
	.zero		1


	//   ....[18]....
        /*0214*/ 	.word	0x00000730
        /*0218*/ 	.word	0x000000ff
        /*021c*/ 	.word	0x00000048
        /*0220*/ 	.short	0x0100
        /*0222*/ 	.byte	0x08
	.zero		1


	//   ....[19]....
        /*0224*/ 	.word	0x00000740
        /*0228*/ 	.word	0x000000ff
        /*022c*/ 	.word	0x00000098
        /*0230*/ 	.short	0x0100
        /*0232*/ 	.byte	0x08
	.zero		1


	//   ....[20]....
        /*0234*/ 	.word	0x00000870
        /*0238*/ 	.word	0x000000ff
        /*023c*/ 	.word	0x000000a0
        /*0240*/ 	.short	0x0100
        /*0242*/ 	.byte	0x09
	.zero		1


	//   ....[21]....
        /*0244*/ 	.word	0x00000880
        /*0248*/ 	.word	0x000000ff
        /*024c*/ 	.word	0x000000a8
        /*0250*/ 	.short	0x0100
        /*0252*/ 	.byte	0x09
	.zero		1


	//   ....[22]....
        /*0254*/ 	.word	0x00000960
        /*0258*/ 	.word	0x000000ff
        /*025c*/ 	.word	0x000000b0
        /*0260*/ 	.short	0x0100
        /*0262*/ 	.byte	0x08
	.zero		1


	//   ....[23]....
        /*0264*/ 	.word	0x00000970
        /*0268*/ 	.word	0x000000ff
        /*026c*/ 	.word	0x000000b8
        /*0270*/ 	.short	0x0100
        /*0272*/ 	.byte	0x08
	.zero		1


	//   ....[24]....
        /*0274*/ 	.word	0x00000aa0
        /*0278*/ 	.word	0x000000ff
        /*027c*/ 	.word	0x000000c0
        /*0280*/ 	.short	0x0100
        /*0282*/ 	.byte	0x08
	.zero		1


	//   ....[25]....
        /*0284*/ 	.word	0x00000ab0
        /*0288*/ 	.word	0x000000ff
        /*028c*/ 	.word	0x000000d0
        /*0290*/ 	.short	0x0100
        /*0292*/ 	.byte	0x08
	.zero		1


	//   ....[26]....
        /*0294*/ 	.word	0x00000ac0
        /*0298*/ 	.word	0x000000ff
        /*029c*/ 	.word	0x000000c8
        /*02a0*/ 	.short	0x0100
        /*02a2*/ 	.byte	0x08
	.zero		1


	//   ....[27]....
        /*02a4*/ 	.word	0x00000ad0
        /*02a8*/ 	.word	0x000000ff
        /*02ac*/ 	.word	0x000000d8
        /*02b0*/ 	.short	0x0100
        /*02b2*/ 	.byte	0x08
	.zero		1


	//   ....[28]....
        /*02b4*/ 	.word	0x00000bf0
        /*02b8*/ 	.word	0x000000ff
        /*02bc*/ 	.word	0x000000e0
        /*02c0*/ 	.short	0x0100
        /*02c2*/ 	.byte	0x09
	.zero		1


	//   ....[29]....
        /*02c4*/ 	.word	0x00000c00
        /*02c8*/ 	.word	0x000000ff
        /*02cc*/ 	.word	0x00000100
        /*02d0*/ 	.short	0x0100
        /*02d2*/ 	.byte	0x09
	.zero		1


	//   ....[30]....
        /*02d4*/ 	.word	0x00000c10
        /*02d8*/ 	.word	0x000000ff
        /*02dc*/ 	.word	0x000000e8
        /*02e0*/ 	.short	0x0100
        /*02e2*/ 	.byte	0x09
	.zero		1


	//   ....[31]....
        /*02e4*/ 	.word	0x00000c20
        /*02e8*/ 	.word	0x000000ff
        /*02ec*/ 	.word	0x00000108
        /*02f0*/ 	.short	0x0100
        /*02f2*/ 	.byte	0x09
	.zero		1


	//   ....[32]....
        /*02f4*/ 	.word	0x00000c30
        /*02f8*/ 	.word	0x000000ff
        /*02fc*/ 	.word	0x000000f0
        /*0300*/ 	.short	0x0100
        /*0302*/ 	.byte	0x09
	.zero		1


	//   ....[33]....
        /*0304*/ 	.word	0x00000c40
        /*0308*/ 	.word	0x000000ff
        /*030c*/ 	.word	0x00000110
        /*0310*/ 	.short	0x0100
        /*0312*/ 	.byte	0x09
	.zero		1


	//   ....[34]....
        /*0314*/ 	.word	0x00000c50
        /*0318*/ 	.word	0x000000ff
        /*031c*/ 	.word	0x000000f8
        /*0320*/ 	.short	0x0100
        /*0322*/ 	.byte	0x09
	.zero		1


	//   ....[35]....
        /*0324*/ 	.word	0x00000c60
        /*0328*/ 	.word	0x000000ff
        /*032c*/ 	.word	0x00000118
        /*0330*/ 	.short	0x0100
        /*0332*/ 	.byte	0x09
	.zero		1


	//   ....[36]....
        /*0334*/ 	.word	0x00000d50
        /*0338*/ 	.word	0x000000ff
        /*033c*/ 	.word	0x00000120
        /*0340*/ 	.short	0x0100
        /*0342*/ 	.byte	0x08
	.zero		1


	//   ....[37]....
        /*0344*/ 	.word	0x00000d60
        /*0348*/ 	.word	0x000000ff
        /*034c*/ 	.word	0x00000130
        /*0350*/ 	.short	0x0100
        /*0352*/ 	.byte	0x08
	.zero		1


	//   ....[38]....
        /*0354*/ 	.word	0x00000d70
        /*0358*/ 	.word	0x000000ff
        /*035c*/ 	.word	0x00000128
        /*0360*/ 	.short	0x0100
        /*0362*/ 	.byte	0x08
	.zero		1


	//   ....[39]....
        /*0364*/ 	.word	0x00000d80
        /*0368*/ 	.word	0x000000ff
        /*036c*/ 	.word	0x00000138
        /*0370*/ 	.short	0x0100
        /*0372*/ 	.byte	0x08
	.zero		1


	//   ....[40]....
        /*0374*/ 	.word	0x00000e70
        /*0378*/ 	.word	0x000000ff
        /*037c*/ 	.word	0x00000140
        /*0380*/ 	.short	0x0100
        /*0382*/ 	.byte	0x06
	.zero		1


	//   ....[41]....
        /*0384*/ 	.word	0x00001880
        /*0388*/ 	.word	0x00000003
        /*038c*/ 	.word	0x00000130
        /*0390*/ 	.short	0x010a
        /*0392*/ 	.byte	0xff
	.zero		1


	//   ....[42]....
        /*0394*/ 	.word	0x000018b0
        /*0398*/ 	.word	0x00000003
        /*039c*/ 	.word	0x00000120
        /*03a0*/ 	.short	0x0101
        /*03a2*/ 	.byte	0xff
	.zero		1


	//   ....[43]....
        /*03a4*/ 	.word	0x000019b0
        /*03a8*/ 	.word	0x000000ff
        /*03ac*/ 	.word	0x00000050
        /*03b0*/ 	.short	0x010a
        /*03b2*/ 	.byte	0x08
	.zero		1


	//   ....[44]....
        /*03b4*/ 	.word	0x00001a80
        /*03b8*/ 	.word	0x000000ff
        /*03bc*/ 	.word	0x00000050
        /*03c0*/ 	.short	0x010a
        /*03c2*/ 	.byte	0x21
	.zero		1


	//   ....[45]....
        /*03c4*/ 	.word	0x00001c30
        /*03c8*/ 	.word	0x000000ff
        /*03cc*/ 	.word	0x00000050
        /*03d0*/ 	.short	0x010a
        /*03d2*/ 	.byte	0x08
	.zero		1


	//   ....[46]....
        /*03d4*/ 	.word	0x00001d30
        /*03d8*/ 	.word	0x000000ff
        /*03dc*/ 	.word	0x000000b8
        /*03e0*/ 	.short	0x0101
        /*03e2*/ 	.byte	0x04
	.zero		1


	//   ....[47]....
        /*03e4*/ 	.word	0x00001d50
        /*03e8*/ 	.word	0x000000ff
        /*03ec*/ 	.word	0x00000050
        /*03f0*/ 	.short	0x010a
        /*03f2*/ 	.byte	0x08
	.zero		1


	//   ....[48]....
        /*03f4*/ 	.word	0x00001dd0
        /*03f8*/ 	.word	0x000000ff
        /*03fc*/ 	.word	0x00000050
        /*0400*/ 	.short	0x010a
        /*0402*/ 	.byte	0x11
	.zero		1


	//   ....[49]....
        /*0404*/ 	.word	0x00001f60
        /*0408*/ 	.word	0x000000ff
        /*040c*/ 	.word	0x00000050
        /*0410*/ 	.short	0x010a
        /*0412*/ 	.byte	0x08
	.zero		1


	//   ....[50]....
        /*0414*/ 	.word	0x000020b0
        /*0418*/ 	.word	0x00000002
        /*041c*/ 	.word	0x000000c0
        /*0420*/ 	.short	0x010a
        /*0422*/ 	.byte	0xff
	.zero		1


	//   ....[51]....
        /*0424*/ 	.word	0x00002170
        /*0428*/ 	.word	0x00000002
        /*042c*/ 	.word	0x00000000
        /*0430*/ 	.short	0x0101
        /*0432*/ 	.byte	0xff
	.zero		1


	//   ....[52]....
        /*0434*/ 	.word	0x000026d0
        /*0438*/ 	.word	0x000000ff
        /*043c*/ 	.word	0x00000000
        /*0440*/ 	.short	0x010a
        /*0442*/ 	.byte	0x05
	.zero		1


	//   ....[53]....
        /*0444*/ 	.word	0x00002760
        /*0448*/ 	.word	0x000000ff
        /*044c*/ 	.word	0x00000000
        /*0450*/ 	.short	0x010a
        /*0452*/ 	.byte	0x05
	.zero		1


	//   ....[54]....
        /*0454*/ 	.word	0x000027f0
        /*0458*/ 	.word	0x000000ff
        /*045c*/ 	.word	0x00000000
        /*0460*/ 	.short	0x010a
        /*0462*/ 	.byte	0x05
	.zero		1


	//   ....[55]....
        /*0464*/ 	.word	0x00002880
        /*0468*/ 	.word	0x000000ff
        /*046c*/ 	.word	0x00000000
        /*0470*/ 	.short	0x010a
        /*0472*/ 	.byte	0x05
	.zero		1


	//   ....[56]....
        /*0474*/ 	.word	0x00002910
        /*0478*/ 	.word	0x000000ff
        /*047c*/ 	.word	0x00000000
        /*0480*/ 	.short	0x010a
        /*0482*/ 	.byte	0x05
	.zero		1


	//   ....[57]....
        /*0484*/ 	.word	0x000029a0
        /*0488*/ 	.word	0x000000ff
        /*048c*/ 	.word	0x00000000
        /*0490*/ 	.short	0x010a
        /*0492*/ 	.byte	0x05
	.zero		1


	//   ....[58]....
        /*0494*/ 	.word	0x00002a30
        /*0498*/ 	.word	0x000000ff
        /*049c*/ 	.word	0x00000000
        /*04a0*/ 	.short	0x010a
        /*04a2*/ 	.byte	0x05
	.zero		1


	//   ....[59]....
        /*04a4*/ 	.word	0x00002ac0
        /*04a8*/ 	.word	0x000000ff
        /*04ac*/ 	.word	0x00000000
        /*04b0*/ 	.short	0x010a
        /*04b2*/ 	.byte	0x05
	.zero		1


	//   ....[60]....
        /*04b4*/ 	.word	0x00002b50
        /*04b8*/ 	.word	0x000000ff
        /*04bc*/ 	.word	0x00000000
        /*04c0*/ 	.short	0x010a
        /*04c2*/ 	.byte	0x05
	.zero		1


	//   ....[61]....
        /*04c4*/ 	.word	0x00002bf0
        /*04c8*/ 	.word	0x00000000
        /*04cc*/ 	.word	0x00000000
        /*04d0*/ 	.short	0x010a
        /*04d2*/ 	.byte	0xff
	.zero		1


	//   ....[62]....
        /*04d4*/ 	.word	0x00002d20
        /*04d8*/ 	.word	0x00000000
        /*04dc*/ 	.word	0x00000120
        /*04e0*/ 	.short	0x010a
        /*04e2*/ 	.byte	0xff
	.zero		1


	//   ....[63]....
        /*04e4*/ 	.word	0x00002d90
        /*04e8*/ 	.word	0x00000004
        /*04ec*/ 	.word	0x00000000
        /*04f0*/ 	.short	0x0101
        /*04f2*/ 	.byte	0xff
	.zero		1


	//   ....[64]....
        /*04f4*/ 	.word	0x00002db0
        /*04f8*/ 	.word	0x000000ff
        /*04fc*/ 	.word	0x000000d0
        /*0500*/ 	.short	0x010a
        /*0502*/ 	.byte	0x05
	.zero		1


	//   ....[65]....
        /*0504*/ 	.word	0x00002ed0
        /*0508*/ 	.word	0x00000000
        /*050c*/ 	.word	0x000000c0
        /*0510*/ 	.short	0x010a
        /*0512*/ 	.byte	0xff
	.zero		1


	//   ....[66]....
        /*0514*/ 	.word	0x00002fd0
        /*0518*/ 	.word	0x00000000
        /*051c*/ 	.word	0x00000000
        /*0520*/ 	.short	0x0101
        /*0522*/ 	.byte	0xff
	.zero		1


	//   ....[67]....
        /*0524*/ 	.word	0x00003060
        /*0528*/ 	.word	0x000000ff
        /*052c*/ 	.word	0x000000d0
        /*0530*/ 	.short	0x0106
        /*0532*/ 	.byte	0x05
	.zero		1


	//   ....[68]....
        /*0534*/ 	.word	0x00003080
        /*0538*/ 	.word	0x000000ff
        /*053c*/ 	.word	0x000000d0
        /*0540*/ 	.short	0x010a
        /*0542*/ 	.byte	0x05
	.zero		1


	//   ....[69]....
        /*0544*/ 	.word	0x00003110
        /*0548*/ 	.word	0x000000ff
        /*054c*/ 	.word	0x000000d0
        /*0550*/ 	.short	0x0106
        /*0552*/ 	.byte	0x04
	.zero		1


	//   ....[70]....
        /*0554*/ 	.word	0x00003150
        /*0558*/ 	.word	0x00000000
        /*055c*/ 	.word	0x000000d0
        /*0560*/ 	.short	0x010a
        /*0562*/ 	.byte	0xff
	.zero		1


	//   ....[71]....
        /*0564*/ 	.word	0x00003390
        /*0568*/ 	.word	0x000000ff
        /*056c*/ 	.word	0x00000008
        /*0570*/ 	.short	0x010a
        /*0572*/ 	.byte	0x06
	.zero		1


	//   ....[72]....
        /*0574*/ 	.word	0x000033b0
        /*0578*/ 	.word	0x000000ff
        /*057c*/ 	.word	0x00000008
        /*0580*/ 	.short	0x010a
        /*0582*/ 	.byte	0x06
	.zero		1


	//   ....[73]....
        /*0584*/ 	.word	0x00003540
        /*0588*/ 	.word	0x000000ff
        /*058c*/ 	.word	0x00000008
        /*0590*/ 	.short	0x010a
        /*0592*/ 	.byte	0x06
	.zero		1


	//   ....[74]....
        /*0594*/ 	.word	0x00003560
        /*0598*/ 	.word	0x000000ff
        /*059c*/ 	.word	0x00000008
        /*05a0*/ 	.short	0x010a
        /*05a2*/ 	.byte	0x06
	.zero		1


	//   ....[75]....
        /*05a4*/ 	.word	0x00003620
        /*05a8*/ 	.word	0x000000ff
        /*05ac*/ 	.word	0x00000000
        /*05b0*/ 	.short	0x0101
        /*05b2*/ 	.byte	0x07
	.zero		1


	//   ....[76]....
        /*05b4*/ 	.word	0x00003960
        /*05b8*/ 	.word	0x00000000
        /*05bc*/ 	.word	0x000000c0
        /*05c0*/ 	.short	0x010a
        /*05c2*/ 	.byte	0xff
	.zero		1


	//   ....[77]....
        /*05c4*/ 	.word	0x00003a20
        /*05c8*/ 	.word	0x00000000
        /*05cc*/ 	.word	0x00000000
        /*05d0*/ 	.short	0x0101
        /*05d2*/ 	.byte	0xff
	.zero		1


	//   ....[78]....
        /*05d4*/ 	.word	0x00003ae0
        /*05d8*/ 	.word	0x000000ff
        /*05dc*/ 	.word	0x00000000
        /*05e0*/ 	.short	0x010a
        /*05e2*/ 	.byte	0x08
	.zero		1


	//   ....[79]....
        /*05e4*/ 	.word	0x00003af0
        /*05e8*/ 	.word	0x000000ff
        /*05ec*/ 	.word	0x00000100
        /*05f0*/ 	.short	0x010a
        /*05f2*/ 	.byte	0x09
	.zero		1


	//   ....[80]....
        /*05f4*/ 	.word	0x00003ba0
        /*05f8*/ 	.word	0x000000ff
        /*05fc*/ 	.word	0x00000000
        /*0600*/ 	.short	0x010a
        /*0602*/ 	.byte	0x08
	.zero		1


	//   ....[81]....
        /*0604*/ 	.word	0x00003cd0
        /*0608*/ 	.word	0x000000ff
        /*060c*/ 	.word	0x00000000
        /*0610*/ 	.short	0x010a
        /*0612*/ 	.byte	0x1e
	.zero		1


	//   ....[82]....
        /*0614*/ 	.word	0x00003fd0
        /*0618*/ 	.word	0x000000ff
        /*061c*/ 	.word	0x00000000
        /*0620*/ 	.short	0x010a
        /*0622*/ 	.byte	0x08
	.zero		1


	//   ....[83]....
        /*0624*/ 	.word	0x00004060
        /*0628*/ 	.word	0x000000ff
        /*062c*/ 	.word	0x00000000
        /*0630*/ 	.short	0x010a
        /*0632*/ 	.byte	0x08
	.zero		1


	//   ....[84]....
        /*0634*/ 	.word	0x000040f0
        /*0638*/ 	.word	0x000000ff
        /*063c*/ 	.word	0x00000000
        /*0640*/ 	.short	0x010a
        /*0642*/ 	.byte	0x08
	.zero		1


	//   ....[85]....
        /*0644*/ 	.word	0x00004190
        /*0648*/ 	.word	0x00000000
        /*064c*/ 	.word	0x00000000
        /*0650*/ 	.short	0x010a
        /*0652*/ 	.byte	0xff
	.zero		1


	//   ....[86]....
        /*0654*/ 	.word	0x000041d0
        /*0658*/ 	.word	0x00000000
        /*065c*/ 	.word	0x00000000
        /*0660*/ 	.short	0x010a
        /*0662*/ 	.byte	0xff
	.zero		1


	//   ....[87]....
        /*0664*/ 	.word	0x00004240
        /*0668*/ 	.word	0x000000ff
        /*066c*/ 	.word	0x00000000
        /*0670*/ 	.short	0x0101
        /*0672*/ 	.byte	0x05
	.zero		1


	//   ....[88]....
        /*0674*/ 	.word	0x00004280
        /*0678*/ 	.word	0x000000ff
        /*067c*/ 	.word	0x00000140
        /*0680*/ 	.short	0x010a
        /*0682*/ 	.byte	0x07
	.zero		1


	//   ....[89]....
        /*0684*/ 	.word	0x000042d0
        /*0688*/ 	.word	0x000000ff
        /*068c*/ 	.word	0x00000000
        /*0690*/ 	.short	0x0101
        /*0692*/ 	.byte	0x05
	.zero		1


	//   ....[90]....
        /*0694*/ 	.word	0x000046e0
        /*0698*/ 	.word	0x00000000
        /*069c*/ 	.word	0x000000c0
        /*06a0*/ 	.short	0x010a
        /*06a2*/ 	.byte	0xff
	.zero		1


	//   ....[91]....
        /*06a4*/ 	.word	0x000047d0
        /*06a8*/ 	.word	0x00000000
        /*06ac*/ 	.word	0x00000000
        /*06b0*/ 	.short	0x0101
        /*06b2*/ 	.byte	0xff
	.zero		1


	//   ....[92]....
        /*06b4*/ 	.word	0x00004af0
        /*06b8*/ 	.word	0x000000ff
        /*06bc*/ 	.word	0x000000b8
        /*06c0*/ 	.short	0x010a
        /*06c2*/ 	.byte	0x06
	.zero		1


	//   ....[93]....
        /*06c4*/ 	.word	0x00004c70
        /*06c8*/ 	.word	0x000000ff
        /*06cc*/ 	.word	0x000000a8
        /*06d0*/ 	.short	0x010a
        /*06d2*/ 	.byte	0x06
	.zero		1


	//   ....[94]....
        /*06d4*/ 	.word	0x00004fa0
        /*06d8*/ 	.word	0x000000ff
        /*06dc*/ 	.word	0x000000a0
        /*06e0*/ 	.short	0x010b
        /*06e2*/ 	.byte	0x06
	.zero		1


	//   ....[95]....
        /*06e4*/ 	.word	0x00004fc0
        /*06e8*/ 	.word	0x000000ff
        /*06ec*/ 	.word	0x00000000
        /*06f0*/ 	.short	0x0101
        /*06f2*/ 	.byte	0x25
	.zero		1


	//   ....[96]....
        /*06f4*/ 	.word	0x00005000
        /*06f8*/ 	.word	0x00000000
        /*06fc*/ 	.word	0x000000a8
        /*0700*/ 	.short	0x010a
        /*0702*/ 	.byte	0xff
	.zero		1


	//   ....[97]....
        /*0704*/ 	.word	0x00005330
        /*0708*/ 	.word	0x00000000
        /*070c*/ 	.word	0x000000c0
        /*0710*/ 	.short	0x010a
        /*0712*/ 	.byte	0xff
	.zero		1


	//   ....[98]....
        /*0714*/ 	.word	0x00005440
        /*0718*/ 	.word	0x00000000
        /*071c*/ 	.word	0x00000000
        /*0720*/ 	.short	0x0101
        /*0722*/ 	.byte	0xff
	.zero		1


	//   ....[99]....
        /*0724*/ 	.word	0x00005de0
        /*0728*/ 	.word	0x000000ff
        /*072c*/ 	.word	0x000000a0
        /*0730*/ 	.short	0x010a
        /*0732*/ 	.byte	0x2b
	.zero		1


	//   ....[100]....
        /*0734*/ 	.word	0x00005df0
        /*0738*/ 	.word	0x000000b5
        /*073c*/ 	.word	0x000000e0
        /*0740*/ 	.short	0x010a
        /*0742*/ 	.byte	0xff
	.zero		1


	//   ....[101]....
        /*0744*/ 	.word	0x00005f80
        /*0748*/ 	.word	0x000000ff
        /*074c*/ 	.word	0x000000a0
        /*0750*/ 	.short	0x010a
        /*0752*/ 	.byte	0x2b
	.zero		1


	//   ....[102]....
        /*0754*/ 	.word	0x00006080
        /*0758*/ 	.word	0x000000ff
        /*075c*/ 	.word	0x00000000
        /*0760*/ 	.short	0x0101
        /*0762*/ 	.byte	0x04
	.zero		1


	//   ....[103]....
        /*0764*/ 	.word	0x000060e0
        /*0768*/ 	.word	0x000000b5
        /*076c*/ 	.word	0x000000e0
        /*0770*/ 	.short	0x010a
        /*0772*/ 	.byte	0xff
	.zero		1


	//   ....[104]....
        /*0774*/ 	.word	0x00006380
        /*0778*/ 	.word	0x000000b5
        /*077c*/ 	.word	0x00000000
        /*0780*/ 	.short	0x0101
        /*0782*/ 	.byte	0xff
	.zero		1


	//   ....[105]....
        /*0784*/ 	.word	0x00007540
        /*0788*/ 	.word	0x00000003
        /*078c*/ 	.word	0x00000130
        /*0790*/ 	.short	0x010a
        /*0792*/ 	.byte	0xff
	.zero		1


	//   ....[106]....
        /*0794*/ 	.word	0x000075a0
        /*0798*/ 	.word	0x00000002
        /*079c*/ 	.word	0x00000050
        /*07a0*/ 	.short	0x010a
        /*07a2*/ 	.byte	0xff
	.zero		1


	//   ....[107]....
        /*07a4*/ 	.word	0x00007600
        /*07a8*/ 	.word	0x00000002
        /*07ac*/ 	.word	0x00000050
        /*07b0*/ 	.short	0x010a
        /*07b2*/ 	.byte	0xff
	.zero		1


	//   ....[108]....
        /*07b4*/ 	.word	0x00007650
        /*07b8*/ 	.word	0x00000002
        /*07bc*/ 	.word	0x000000c0
        /*07c0*/ 	.short	0x010a
        /*07c2*/ 	.byte	0xff
	.zero		1


	//   ....[109]....
        /*07c4*/ 	.word	0x000076b0
        /*07c8*/ 	.word	0x00000000
        /*07cc*/ 	.word	0x00000000
        /*07d0*/ 	.short	0x010a
        /*07d2*/ 	.byte	0xff
	.zero		1


	//   ....[110]....
        /*07d4*/ 	.word	0x00007710
        /*07d8*/ 	.word	0x00000000
        /*07dc*/ 	.word	0x00000000
        /*07e0*/ 	.short	0x010a
        /*07e2*/ 	.byte	0xff
	.zero		1


	//   ....[111]....
        /*07e4*/ 	.word	0x00007770
        /*07e8*/ 	.word	0x00000000
        /*07ec*/ 	.word	0x00000000
        /*07f0*/ 	.short	0x010a
        /*07f2*/ 	.byte	0xff
	.zero		1


	//   ....[112]....
        /*07f4*/ 	.word	0x000077d0
        /*07f8*/ 	.word	0x00000000
        /*07fc*/ 	.word	0x00000000
        /*0800*/ 	.short	0x010a
        /*0802*/ 	.byte	0xff
	.zero		1


	//   ....[113]....
        /*0804*/ 	.word	0x00007830
        /*0808*/ 	.word	0x00000000
        /*080c*/ 	.word	0x00000000
        /*0810*/ 	.short	0x010a
        /*0812*/ 	.byte	0xff
	.zero		1


	//   ....[114]....
        /*0814*/ 	.word	0x00007890
        /*0818*/ 	.word	0x00000000
        /*081c*/ 	.word	0x00000000
        /*0820*/ 	.short	0x010a
        /*0822*/ 	.byte	0xff
	.zero		1


	//   ....[115]....
        /*0824*/ 	.word	0x000078f0
        /*0828*/ 	.word	0x00000000
        /*082c*/ 	.word	0x00000000
        /*0830*/ 	.short	0x010a
        /*0832*/ 	.byte	0xff
	.zero		1


	//   ....[116]....
        /*0834*/ 	.word	0x00007950
        /*0838*/ 	.word	0x00000000
        /*083c*/ 	.word	0x00000000
        /*0840*/ 	.short	0x010a
        /*0842*/ 	.byte	0xff
	.zero		1


	//   ....[117]....
        /*0844*/ 	.word	0x000079b0
        /*0848*/ 	.word	0x00000000
        /*084c*/ 	.word	0x00000000
        /*0850*/ 	.short	0x010a
        /*0852*/ 	.byte	0xff
	.zero		1


	//   ....[118]....
        /*0854*/ 	.word	0x00007a00
        /*0858*/ 	.word	0x00000000
        /*085c*/ 	.word	0x00000120
        /*0860*/ 	.short	0x010a
        /*0862*/ 	.byte	0xff
	.zero		1


	//   ....[119]....
        /*0864*/ 	.word	0x00007a60
        /*0868*/ 	.word	0x00000000
        /*086c*/ 	.word	0x000000d0
        /*0870*/ 	.short	0x010a
        /*0872*/ 	.byte	0xff
	.zero		1


	//   ....[120]....
        /*0874*/ 	.word	0x00007ab0
        /*0878*/ 	.word	0x00000000
        /*087c*/ 	.word	0x000000c0
        /*0880*/ 	.short	0x010a
        /*0882*/ 	.byte	0xff
	.zero		1


	//   ....[121]....
        /*0884*/ 	.word	0x00007b10
        /*0888*/ 	.word	0x00000000
        /*088c*/ 	.word	0x000000d0
        /*0890*/ 	.short	0x010a
        /*0892*/ 	.byte	0xff
	.zero		1


	//   ....[122]....
        /*0894*/ 	.word	0x00007b70
        /*0898*/ 	.word	0x00000004
        /*089c*/ 	.word	0x00000008
        /*08a0*/ 	.short	0x010a
        /*08a2*/ 	.byte	0xff
	.zero		1


	//   ....[123]....
        /*08a4*/ 	.word	0x00007c50
        /*08a8*/ 	.word	0x00000002
        /*08ac*/ 	.word	0x00000008
        /*08b0*/ 	.short	0x010a
        /*08b2*/ 	.byte	0xff
	.zero		1


	//   ....[124]....
        /*08b4*/ 	.word	0x00007ca0
        /*08b8*/ 	.word	0x00000000
        /*08bc*/ 	.word	0x000000c0
        /*08c0*/ 	.short	0x010a
        /*08c2*/ 	.byte	0xff
	.zero		1


	//   ....[125]....
        /*08c4*/ 	.word	0x00007d00
        /*08c8*/ 	.word	0x00000000
        /*08cc*/ 	.word	0x00000100
        /*08d0*/ 	.short	0x010a
        /*08d2*/ 	.byte	0xff
	.zero		1


	//   ....[126]....
        /*08d4*/ 	.word	0x00007d60
        /*08d8*/ 	.word	0x00000000
        /*08dc*/ 	.word	0x00000000
        /*08e0*/ 	.short	0x010a
        /*08e2*/ 	.byte	0xff
	.zero		1


	//   ....[127]....
        /*08e4*/ 	.word	0x00007dc0
        /*08e8*/ 	.word	0x00000000
        /*08ec*/ 	.word	0x00000000
        /*08f0*/ 	.short	0x010a
        /*08f2*/ 	.byte	0xff
	.zero		1


	//   ....[128]....
        /*08f4*/ 	.word	0x00007e20
        /*08f8*/ 	.word	0x00000000
        /*08fc*/ 	.word	0x00000000
        /*0900*/ 	.short	0x010a
        /*0902*/ 	.byte	0xff
	.zero		1


	//   ....[129]....
        /*0904*/ 	.word	0x00007e80
        /*0908*/ 	.word	0x00000000
        /*090c*/ 	.word	0x00000000
        /*0910*/ 	.short	0x010a
        /*0912*/ 	.byte	0xff
	.zero		1


	//   ....[130]....
        /*0914*/ 	.word	0x00007ee0
        /*0918*/ 	.word	0x00000000
        /*091c*/ 	.word	0x00000140
        /*0920*/ 	.short	0x010a
        /*0922*/ 	.byte	0xff
	.zero		1


	//   ....[131]....
        /*0924*/ 	.word	0x00007f30
        /*0928*/ 	.word	0x00000000
        /*092c*/ 	.word	0x000000c0
        /*0930*/ 	.short	0x010a
        /*0932*/ 	.byte	0xff
	.zero		1


	//   ....[132]....
        /*0934*/ 	.word	0x00007f90
        /*0938*/ 	.word	0x00000000
        /*093c*/ 	.word	0x000000b8
        /*0940*/ 	.short	0x010a
        /*0942*/ 	.byte	0xff
	.zero		1


	//   ....[133]....
        /*0944*/ 	.word	0x00007ff0
        /*0948*/ 	.word	0x00000003
        /*094c*/ 	.word	0x000000a8
        /*0950*/ 	.short	0x010a
        /*0952*/ 	.byte	0xff
	.zero		1


	//   ....[134]....
        /*0954*/ 	.word	0x00008040
        /*0958*/ 	.word	0x00000000
        /*095c*/ 	.word	0x000000c0
        /*0960*/ 	.short	0x010a
        /*0962*/ 	.byte	0xff
	.zero		1


	//   ....[135]....
        /*0964*/ 	.word	0x000080a0
        /*0968*/ 	.word	0x00000000
        /*096c*/ 	.word	0x000000a0
        /*0970*/ 	.short	0x010a
        /*0972*/ 	.byte	0xff
	.zero		1


	//   ....[136]....
        /*0974*/ 	.word	0x000080f0
        /*0978*/ 	.word	0x000000b5
        /*097c*/ 	.word	0x000000e0
        /*0980*/ 	.short	0x010a
        /*0982*/ 	.byte	0xff
	.zero		1


	//----- nvinfo : EIATTR_NUM_MBARRIERS
	.align		4
.L_47:
        /*0984*/ 	.byte	0x03, 0x38
        /*0986*/ 	.short	0x0029


	//----- nvinfo : EIATTR_EXIT_INSTR_OFFSETS
	.align		4
        /*0988*/ 	.byte	0x04, 0x1c
        /*098a*/ 	.short	(.L_49 - .L_48)


	//   ....[0]....
.L_48:
        /*098c*/ 	.word	0x00002c20


	//   ....[1]....
        /*0990*/ 	.word	0x00003120


	//   ....[2]....
        /*0994*/ 	.word	0x00003180


	//   ....[3]....
        /*0998*/ 	.word	0x00004500


	//   ....[4]....
        /*099c*/ 	.word	0x00005030


	//   ....[5]....
        /*09a0*/ 	.word	0x00005070


	//   ....[6]....
        /*09a4*/ 	.word	0x00007530


	//----- nvinfo : EIATTR_MAX_THREADS
	.align		4
.L_49:
        /*09a8*/ 	.byte	0x04, 0x05
        /*09aa*/ 	.short	(.L_51 - .L_50)
.L_50:
        /*09ac*/ 	.word	0x00000100
        /*09b0*/ 	.word	0x00000001
        /*09b4*/ 	.word	0x00000001


	//----- nvinfo : EIATTR_CRS_STACK_SIZE
	.align		4
.L_51:
        /*09b8*/ 	.byte	0x04, 0x1e
        /*09ba*/ 	.short	(.L_53 - .L_52)
.L_52:
        /*09bc*/ 	.word	0x00000000


	//----- nvinfo : EIATTR_CBANK_PARAM_SIZE
	.align		4
.L_53:
        /*09c0*/ 	.byte	0x03, 0x19
        /*09c2*/ 	.short	0x0800


	//----- nvinfo : EIATTR_PARAM_CBANK
	.align		4
        /*09c4*/ 	.byte	0x04, 0x0a
        /*09c6*/ 	.short	(.L_55 - .L_54)
	.align		4
.L_54:
        /*09c8*/ 	.word	index@(.nv.constant0._ZN7cutlass13device_kernelINS_4gemm6kernel13GemmUniversalIN4cute5tupleIJiiiiEEENS1_10collective13CollectiveMmaINS1_35MainloopSm100TmaUmmaWarpSpecializedILi10ELi2ELi4ENS5_IJNS4_1CILi2EEENSA_ILi1EEESC_EEEEENS5_IJNSA_ILi256EEENSA_ILi64EEENSA_ILi128EEEEEENS_12float_e4m3_tENS5_IJlSC_lEEESJ_SK_NS4_8TiledMMAINS4_8MMA_AtomIJNS4_10MMA_TraitsINS4_25SM100_MMA_F8F6F4_2x1SM_SSEJSJ_SJ_fSF_SG_NS4_17integral_constantINS4_4UMMA5MajorELSR_0EEESS_NSP_INSQ_7ScaleInELST_0EEESU_EEEEEENS4_6LayoutINS5_IJSC_SC_SC_EEENS5_IJNSA_ILi0EEESZ_SZ_EEEEENS5_IJNS4_10UnderscoreES12_S12_EEEEENS4_18SM100_TMA_2SM_LOADENS4_14ComposedLayoutINS4_7SwizzleILi3ELi4ELi3EEENS4_18smem_ptr_flag_bitsILi8EEENSX_INS5_IJNSA_ILi8EEESH_EEENS5_IJSH_SC_EEEEEEEvNS4_8identityES15_S1F_vS1G_EENS_8epilogue10collective18CollectiveEpilogueINS1I_23Sm100TmaWarpSpecializedILi1ELi1ELi64ELb0ELb0EEEJNS5_IJSH_SG_SH_EEENS5_IJNSX_ISH_SC_EENSX_ISG_SC_EEEEESJ_SK_SJ_SK_NS1I_6fusion15FusionCallbacksIS1M_NS1R_17LinearCombinationISJ_fSJ_fLNS_15FloatRoundStyleE2EEES1N_S1Q_JEEENS4_5SM1004TMEM4LOAD26SM100_TMEM_LOAD_32dp32b64xENS4_13SM90_TMA_LOADENS16_INS17_ILi2ELi4ELi3EEES1A_NSX_INS5_IJS1B_SG_EEENS5_IJSG_SC_EEEEEEENS4_39AutoVectorizingCopyWithAssumedAlignmentILi128EEENS4_14SM90_TMA_STOREES26_S28_S28_EEEvvEEEEvNT_6ParamsE)
        /*09cc*/ 	.short	0x0380
        /*09ce*/ 	.short	0x0800


	//----- nvinfo : EIATTR_SW_WAR
	.align		4
.L_55:
        /*09d0*/ 	.byte	0x04, 0x36
        /*09d2*/ 	.short	(.L_57 - .L_56)
.L_56:
        /*09d4*/ 	.word	0x00000008
.L_57:


//--------------------- .nv.callgraph             --------------------------
	.section	.nv.callgraph,"",@"SHT_CUDA_CALLGRAPH"
	.align	4
	.sectionentsize	8
	.align		4
        /*0000*/ 	.word	0x00000000
	.align		4
        /*0004*/ 	.word	0xffffffff
	.align		4
        /*0008*/ 	.word	index@(_ZN7cutlass13device_kernelINS_4gemm6kernel13GemmUniversalIN4cute5tupleIJiiiiEEENS1_10collective13CollectiveMmaINS1_35MainloopSm100TmaUmmaWarpSpecializedILi10ELi2ELi4ENS5_IJNS4_1CILi2EEENSA_ILi1EEESC_EEEEENS5_IJNSA_ILi256EEENSA_ILi64EEENSA_ILi128EEEEEENS_12float_e4m3_tENS5_IJlSC_lEEESJ_SK_NS4_8TiledMMAINS4_8MMA_AtomIJNS4_10MMA_TraitsINS4_25SM100_MMA_F8F6F4_2x1SM_SSEJSJ_SJ_fSF_SG_NS4_17integral_constantINS4_4UMMA5MajorELSR_0EEESS_NSP_INSQ_7ScaleInELST_0EEESU_EEEEEENS4_6LayoutINS5_IJSC_SC_SC_EEENS5_IJNSA_ILi0EEESZ_SZ_EEEEENS5_IJNS4_10UnderscoreES12_S12_EEEEENS4_18SM100_TMA_2SM_LOADENS4_14ComposedLayoutINS4_7SwizzleILi3ELi4ELi3EEENS4_18smem_ptr_flag_bitsILi8EEENSX_INS5_IJNSA_ILi8EEESH_EEENS5_IJSH_SC_EEEEEEEvNS4_8identityES15_S1F_vS1G_EENS_8epilogue10collective18CollectiveEpilogueINS1I_23Sm100TmaWarpSpecializedILi1ELi1ELi64ELb0ELb0EEEJNS5_IJSH_SG_SH_EEENS5_IJNSX_ISH_SC_EENSX_ISG_SC_EEEEESJ_SK_SJ_SK_NS1I_6fusion15FusionCallbacksIS1M_NS1R_17LinearCombinationISJ_fSJ_fLNS_15FloatRoundStyleE2EEES1N_S1Q_JEEENS4_5SM1004TMEM4LOAD26SM100_TMEM_LOAD_32dp32b64xENS4_13SM90_TMA_LOADENS16_INS17_ILi2ELi4ELi3EEES1A_NSX_INS5_IJS1B_SG_EEENS5_IJSG_SC_EEEEEEENS4_39AutoVectorizingCopyWithAssumedAlignmentILi128EEENS4_14SM90_TMA_STOREES26_S28_S28_EEEvvEEEEvNT_6ParamsE)
	.align		4
        /*000c*/ 	.word	index@(__assertfail)
	.align		4
        /*0010*/ 	.word	0x00000000
	.align		4
        /*0014*/ 	.word	0xfffffffe
	.align		4
        /*0018*/ 	.word	0x00000000
	.align		4
        /*001c*/ 	.word	0xfffffffd
	.align		4
        /*0020*/ 	.word	0x00000000
	.align		4
        /*0024*/ 	.word	0xfffffffc


//--------------------- .nv.constant4             --------------------------
	.section	.nv.constant4,"a",@progbits
	.align	8
	.align		8
.nv.constant4:
        /*0000*/ 	.dword	__assertfail
	.align		8
        /*0008*/ 	.dword	__unnamed_1
	.align		8
        /*0010*/ 	.dword	__unnamed_2
	.align		8
        /*0018*/ 	.dword	_ZN40_INTERNAL_51afeb6c_4_k_cu_8cf34fcb_174064cuda3std3__45__cpo5beginE
	.align		8
        /*0020*/ 	.dword	_ZN40_INTERNAL_51afeb6c_4_k_cu_8cf34fcb_174064cuda3std3__45__cpo3endE
	.align		8
        /*0028*/ 	.dword	_ZN40_INTERNAL_51afeb6c_4_k_cu_8cf34fcb_174064cuda3std3__45__cpo6cbeginE
	.align		8
        /*0030*/ 	.dword	_ZN40_INTERNAL_51afeb6c_4_k_cu_8cf34fcb_174064cuda3std3__45__cpo4cendE
	.align		8
        /*0038*/ 	.dword	_ZN40_INTERNAL_51afeb6c_4_k_cu_8cf34fcb_174064cuda3std3__442_GLOBAL__N__51afeb6c_4_k_cu_8cf34fcb_174066ignoreE
	.align		8
        /*0040*/ 	.dword	_ZN40_INTERNAL_51afeb6c_4_k_cu_8cf34fcb_174064cuda3std3__419piecewise_constructE
	.align		8
        /*0048*/ 	.dword	_ZN40_INTERNAL_51afeb6c_4_k_cu_8cf34fcb_174064cuda3std3__48in_placeE
	.align		8
        /*0050*/ 	.dword	_ZN40_INTERNAL_51afeb6c_4_k_cu_8cf34fcb_174064cuda3std6ranges3__45__cpo4swapE
	.align		8
        /*0058*/ 	.dword	_ZN40_INTERNAL_51afeb6c_4_k_cu_8cf34fcb_174064cuda3std6ranges3__45__cpo9iter_moveE
	.align		8
        /*0060*/ 	.dword	_ZN40_INTERNAL_51afeb6c_4_k_cu_8cf34fcb_174064cute7productE
	.align		8
        /*0068*/ 	.dword	_ZN40_INTERNAL_51afeb6c_4_k_cu_8cf34fcb_174064cute1_E
	.align		8
        /*0070*/ 	.dword	$str$25
	.align		8
        /*0078*/ 	.dword	$str$26
	.align		8
        /*0080*/ 	.dword	$str$27
	.align		8
        /*0088*/ 	.dword	$str$28


//--------------------- .text._ZN7cutlass13device_kernelINS_4gemm6kernel13GemmUniversalIN4cute5tupleIJiiiiEEENS1_10collective13CollectiveMmaINS1_35MainloopSm100TmaUmmaWarpSpecializedILi10ELi2ELi4ENS5_IJNS4_1CILi2EEENSA_ILi1EEESC_EEEEENS5_IJNSA_ILi256EEENSA_ILi64EEENSA_ILi128EEEEEENS_12float_e4m3_tENS5_IJlSC_lEEESJ_SK_NS4_8TiledMMAINS4_8MMA_AtomIJNS4_10MMA_TraitsINS4_25SM100_MMA_F8F6F4_2x1SM_SSEJSJ_SJ_fSF_SG_NS4_17integral_constantINS4_4UMMA5MajorELSR_0EEESS_NSP_INSQ_7ScaleInELST_0EEESU_EEEEEENS4_6LayoutINS5_IJSC_SC_SC_EEENS5_IJNSA_ILi0EEESZ_SZ_EEEEENS5_IJNS4_10UnderscoreES12_S12_EEEEENS4_18SM100_TMA_2SM_LOADENS4_14ComposedLayoutINS4_7SwizzleILi3ELi4ELi3EEENS4_18smem_ptr_flag_bitsILi8EEENSX_INS5_IJNSA_ILi8EEESH_EEENS5_IJSH_SC_EEEEEEEvNS4_8identityES15_S1F_vS1G_EENS_8epilogue10collective18CollectiveEpilogueINS1I_23Sm100TmaWarpSpecializedILi1ELi1ELi64ELb0ELb0EEEJNS5_IJSH_SG_SH_EEENS5_IJNSX_ISH_SC_EENSX_ISG_SC_EEEEESJ_SK_SJ_SK_NS1I_6fusion15FusionCallbacksIS1M_NS1R_17LinearCombinationISJ_fSJ_fLNS_15FloatRoundStyleE2EEES1N_S1Q_JEEENS4_5SM1004TMEM4LOAD26SM100_TMEM_LOAD_32dp32b64xENS4_13SM90_TMA_LOADENS16_INS17_ILi2ELi4ELi3EEES1A_NSX_INS5_IJS1B_SG_EEENS5_IJSG_SC_EEEEEEENS4_39AutoVectorizingCopyWithAssumedAlignmentILi128EEENS4_14SM90_TMA_STOREES26_S28_S28_EEEvvEEEEvNT_6ParamsE --------------------------
	.section	.text._ZN7cutlass13device_kernelINS_4gemm6kernel13GemmUniversalIN4cute5tupleIJiiiiEEENS1_10collective13CollectiveMmaINS1_35MainloopSm100TmaUmmaWarpSpecializedILi10ELi2ELi4ENS5_IJNS4_1CILi2EEENSA_ILi1EEESC_EEEEENS5_IJNSA_ILi256EEENSA_ILi64EEENSA_ILi128EEEEEENS_12float_e4m3_tENS5_IJlSC_lEEESJ_SK_NS4_8TiledMMAINS4_8MMA_AtomIJNS4_10MMA_TraitsINS4_25SM100_MMA_F8F6F4_2x1SM_SSEJSJ_SJ_fSF_SG_NS4_17integral_constantINS4_4UMMA5MajorELSR_0EEESS_NSP_INSQ_7ScaleInELST_0EEESU_EEEEEENS4_6LayoutINS5_IJSC_SC_SC_EEENS5_IJNSA_ILi0EEESZ_SZ_EEEEENS5_IJNS4_10UnderscoreES12_S12_EEEEENS4_18SM100_TMA_2SM_LOADENS4_14ComposedLayoutINS4_7SwizzleILi3ELi4ELi3EEENS4_18smem_ptr_flag_bitsILi8EEENSX_INS5_IJNSA_ILi8EEESH_EEENS5_IJSH_SC_EEEEEEEvNS4_8identityES15_S1F_vS1G_EENS_8epilogue10collective18CollectiveEpilogueINS1I_23Sm100TmaWarpSpecializedILi1ELi1ELi64ELb0ELb0EEEJNS5_IJSH_SG_SH_EEENS5_IJNSX_ISH_SC_EENSX_ISG_SC_EEEEESJ_SK_SJ_SK_NS1I_6fusion15FusionCallbacksIS1M_NS1R_17LinearCombinationISJ_fSJ_fLNS_15FloatRoundStyleE2EEES1N_S1Q_JEEENS4_5SM1004TMEM4LOAD26SM100_TMEM_LOAD_32dp32b64xENS4_13SM90_TMA_LOADENS16_INS17_ILi2ELi4ELi3EEES1A_NSX_INS5_IJS1B_SG_EEENS5_IJSG_SC_EEEEEEENS4_39AutoVectorizingCopyWithAssumedAlignmentILi128EEENS4_14SM90_TMA_STOREES26_S28_S28_EEEvvEEEEvNT_6ParamsE,"ax",@progbits
	.align	128
.text._ZN7cutlass13device_kernelINS_4gemm6kernel13GemmUniversalIN4cute5tupleIJiiiiEEENS1_10collective13CollectiveMmaINS1_35MainloopSm100TmaUmmaWarpSpecializedILi10ELi2ELi4ENS5_IJNS4_1CILi2EEENSA_ILi1EEESC_EEEEENS5_IJNSA_ILi256EEENSA_ILi64EEENSA_ILi128EEEEEENS_12float_e4m3_tENS5_IJlSC_lEEESJ_SK_NS4_8TiledMMAINS4_8MMA_AtomIJNS4_10MMA_TraitsINS4_25SM100_MMA_F8F6F4_2x1SM_SSEJSJ_SJ_fSF_SG_NS4_17integral_constantINS4_4UMMA5MajorELSR_0EEESS_NSP_INSQ_7ScaleInELST_0EEESU_EEEEEENS4_6LayoutINS5_IJSC_SC_SC_EEENS5_IJNSA_ILi0EEESZ_SZ_EEEEENS5_IJNS4_10UnderscoreES12_S12_EEEEENS4_18SM100_TMA_2SM_LOADENS4_14ComposedLayoutINS4_7SwizzleILi3ELi4ELi3EEENS4_18smem_ptr_flag_bitsILi8EEENSX_INS5_IJNSA_ILi8EEESH_EEENS5_IJSH_SC_EEEEEEEvNS4_8identityES15_S1F_vS1G_EENS_8epilogue10collective18CollectiveEpilogueINS1I_23Sm100TmaWarpSpecializedILi1ELi1ELi64ELb0ELb0EEEJNS5_IJSH_SG_SH_EEENS5_IJNSX_ISH_SC_EENSX_ISG_SC_EEEEESJ_SK_SJ_SK_NS1I_6fusion15FusionCallbacksIS1M_NS1R_17LinearCombinationISJ_fSJ_fLNS_15FloatRoundStyleE2EEES1N_S1Q_JEEENS4_5SM1004TMEM4LOAD26SM100_TMEM_LOAD_32dp32b64xENS4_13SM90_TMA_LOADENS16_INS17_ILi2ELi4ELi3EEES1A_NSX_INS5_IJS1B_SG_EEENS5_IJSG_SC_EEEEEEENS4_39AutoVectorizingCopyWithAssumedAlignmentILi128EEENS4_14SM90_TMA_STOREES26_S28_S28_EEEvvEEEEvNT_6ParamsE:
        .type           _ZN7cutlass13device_kernelINS_4gemm6kernel13GemmUniversalIN4cute5tupleIJiiiiEEENS1_10collective13CollectiveMmaINS1_35MainloopSm100TmaUmmaWarpSpecializedILi10ELi2ELi4ENS5_IJNS4_1CILi2EEENSA_ILi1EEESC_EEEEENS5_IJNSA_ILi256EEENSA_ILi64EEENSA_ILi128EEEEEENS_12float_e4m3_tENS5_IJlSC_lEEESJ_SK_NS4_8TiledMMAINS4_8MMA_AtomIJNS4_10MMA_TraitsINS4_25SM100_MMA_F8F6F4_2x1SM_SSEJSJ_SJ_fSF_SG_NS4_17integral_constantINS4_4UMMA5MajorELSR_0EEESS_NSP_INSQ_7ScaleInELST_0EEESU_EEEEEENS4_6LayoutINS5_IJSC_SC_SC_EEENS5_IJNSA_ILi0EEESZ_SZ_EEEEENS5_IJNS4_10UnderscoreES12_S12_EEEEENS4_18SM100_TMA_2SM_LOADENS4_14ComposedLayoutINS4_7SwizzleILi3ELi4ELi3EEENS4_18smem_ptr_flag_bitsILi8EEENSX_INS5_IJNSA_ILi8EEESH_EEENS5_IJSH_SC_EEEEEEEvNS4_8identityES15_S1F_vS1G_EENS_8epilogue10collective18CollectiveEpilogueINS1I_23Sm100TmaWarpSpecializedILi1ELi1ELi64ELb0ELb0EEEJNS5_IJSH_SG_SH_EEENS5_IJNSX_ISH_SC_EENSX_ISG_SC_EEEEESJ_SK_SJ_SK_NS1I_6fusion15FusionCallbacksIS1M_NS1R_17LinearCombinationISJ_fSJ_fLNS_15FloatRoundStyleE2EEES1N_S1Q_JEEENS4_5SM1004TMEM4LOAD26SM100_TMEM_LOAD_32dp32b64xENS4_13SM90_TMA_LOADENS16_INS17_ILi2ELi4ELi3EEES1A_NSX_INS5_IJS1B_SG_EEENS5_IJSG_SC_EEEEEEENS4_39AutoVectorizingCopyWithAssumedAlignmentILi128EEENS4_14SM90_TMA_STOREES26_S28_S28_EEEvvEEEEvNT_6ParamsE,@function
        .size           _ZN7cutlass13device_kernelINS_4gemm6kernel13GemmUniversalIN4cute5tupleIJiiiiEEENS1_10collective13CollectiveMmaINS1_35MainloopSm100TmaUmmaWarpSpecializedILi10ELi2ELi4ENS5_IJNS4_1CILi2EEENSA_ILi1EEESC_EEEEENS5_IJNSA_ILi256EEENSA_ILi64EEENSA_ILi128EEEEEENS_12float_e4m3_tENS5_IJlSC_lEEESJ_SK_NS4_8TiledMMAINS4_8MMA_AtomIJNS4_10MMA_TraitsINS4_25SM100_MMA_F8F6F4_2x1SM_SSEJSJ_SJ_fSF_SG_NS4_17integral_constantINS4_4UMMA5MajorELSR_0EEESS_NSP_INSQ_7ScaleInELST_0EEESU_EEEEEENS4_6LayoutINS5_IJSC_SC_SC_EEENS5_IJNSA_ILi0EEESZ_SZ_EEEEENS5_IJNS4_10UnderscoreES12_S12_EEEEENS4_18SM100_TMA_2SM_LOADENS4_14ComposedLayoutINS4_7SwizzleILi3ELi4ELi3EEENS4_18smem_ptr_flag_bitsILi8EEENSX_INS5_IJNSA_ILi8EEESH_EEENS5_IJSH_SC_EEEEEEEvNS4_8identityES15_S1F_vS1G_EENS_8epilogue10collective18CollectiveEpilogueINS1I_23Sm100TmaWarpSpecializedILi1ELi1ELi64ELb0ELb0EEEJNS5_IJSH_SG_SH_EEENS5_IJNSX_ISH_SC_EENSX_ISG_SC_EEEEESJ_SK_SJ_SK_NS1I_6fusion15FusionCallbacksIS1M_NS1R_17LinearCombinationISJ_fSJ_fLNS_15FloatRoundStyleE2EEES1N_S1Q_JEEENS4_5SM1004TMEM4LOAD26SM100_TMEM_LOAD_32dp32b64xENS4_13SM90_TMA_LOADENS16_INS17_ILi2ELi4ELi3EEES1A_NSX_INS5_IJS1B_SG_EEENS5_IJSG_SC_EEEEEEENS4_39AutoVectorizingCopyWithAssumedAlignmentILi128EEENS4_14SM90_TMA_STOREES26_S28_S28_EEEvvEEEEvNT_6ParamsE,(.L_x_168 - _ZN7cutlass13device_kernelINS_4gemm6kernel13GemmUniversalIN4cute5tupleIJiiiiEEENS1_10collective13CollectiveMmaINS1_35MainloopSm100TmaUmmaWarpSpecializedILi10ELi2ELi4ENS5_IJNS4_1CILi2EEENSA_ILi1EEESC_EEEEENS5_IJNSA_ILi256EEENSA_ILi64EEENSA_ILi128EEEEEENS_12float_e4m3_tENS5_IJlSC_lEEESJ_SK_NS4_8TiledMMAINS4_8MMA_AtomIJNS4_10MMA_TraitsINS4_25SM100_MMA_F8F6F4_2x1SM_SSEJSJ_SJ_fSF_SG_NS4_17integral_constantINS4_4UMMA5MajorELSR_0EEESS_NSP_INSQ_7ScaleInELST_0EEESU_EEEEEENS4_6LayoutINS5_IJSC_SC_SC_EEENS5_IJNSA_ILi0EEESZ_SZ_EEEEENS5_IJNS4_10UnderscoreES12_S12_EEEEENS4_18SM100_TMA_2SM_LOADENS4_14ComposedLayoutINS4_7SwizzleILi3ELi4ELi3EEENS4_18smem_ptr_flag_bitsILi8EEENSX_INS5_IJNSA_ILi8EEESH_EEENS5_IJSH_SC_EEEEEEEvNS4_8identityES15_S1F_vS1G_EENS_8epilogue10collective18CollectiveEpilogueINS1I_23Sm100TmaWarpSpecializedILi1ELi1ELi64ELb0ELb0EEEJNS5_IJSH_SG_SH_EEENS5_IJNSX_ISH_SC_EENSX_ISG_SC_EEEEESJ_SK_SJ_SK_NS1I_6fusion15FusionCallbacksIS1M_NS1R_17LinearCombinationISJ_fSJ_fLNS_15FloatRoundStyleE2EEES1N_S1Q_JEEENS4_5SM1004TMEM4LOAD26SM100_TMEM_LOAD_32dp32b64xENS4_13SM90_TMA_LOADENS16_INS17_ILi2ELi4ELi3EEES1A_NSX_INS5_IJS1B_SG_EEENS5_IJSG_SC_EEEEEEENS4_39AutoVectorizingCopyWithAssumedAlignmentILi128EEENS4_14SM90_TMA_STOREES26_S28_S28_EEEvvEEEEvNT_6ParamsE)
        .other          _ZN7cutlass13device_kernelINS_4gemm6kernel13GemmUniversalIN4cute5tupleIJiiiiEEENS1_10collective13CollectiveMmaINS1_35MainloopSm100TmaUmmaWarpSpecializedILi10ELi2ELi4ENS5_IJNS4_1CILi2EEENSA_ILi1EEESC_EEEEENS5_IJNSA_ILi256EEENSA_ILi64EEENSA_ILi128EEEEEENS_12float_e4m3_tENS5_IJlSC_lEEESJ_SK_NS4_8TiledMMAINS4_8MMA_AtomIJNS4_10MMA_TraitsINS4_25SM100_MMA_F8F6F4_2x1SM_SSEJSJ_SJ_fSF_SG_NS4_17integral_constantINS4_4UMMA5MajorELSR_0EEESS_NSP_INSQ_7ScaleInELST_0EEESU_EEEEEENS4_6LayoutINS5_IJSC_SC_SC_EEENS5_IJNSA_ILi0EEESZ_SZ_EEEEENS5_IJNS4_10UnderscoreES12_S12_EEEEENS4_18SM100_TMA_2SM_LOADENS4_14ComposedLayoutINS4_7SwizzleILi3ELi4ELi3EEENS4_18smem_ptr_flag_bitsILi8EEENSX_INS5_IJNSA_ILi8EEESH_EEENS5_IJSH_SC_EEEEEEEvNS4_8identityES15_S1F_vS1G_EENS_8epilogue10collective18CollectiveEpilogueINS1I_23Sm100TmaWarpSpecializedILi1ELi1ELi64ELb0ELb0EEEJNS5_IJSH_SG_SH_EEENS5_IJNSX_ISH_SC_EENSX_ISG_SC_EEEEESJ_SK_SJ_SK_NS1I_6fusion15FusionCallbacksIS1M_NS1R_17LinearCombinationISJ_fSJ_fLNS_15FloatRoundStyleE2EEES1N_S1Q_JEEENS4_5SM1004TMEM4LOAD26SM100_TMEM_LOAD_32dp32b64xENS4_13SM90_TMA_LOADENS16_INS17_ILi2ELi4ELi3EEES1A_NSX_INS5_IJS1B_SG_EEENS5_IJSG_SC_EEEEEEENS4_39AutoVectorizingCopyWithAssumedAlignmentILi128EEENS4_14SM90_TMA_STOREES26_S28_S28_EEEvvEEEEvNT_6ParamsE,@"STO_CUDA_ENTRY STV_DEFAULT"
_ZN7cutlass13device_kernelINS_4gemm6kernel13GemmUniversalIN4cute5tupleIJiiiiEEENS1_10collective13CollectiveMmaINS1_35MainloopSm100TmaUmmaWarpSpecializedILi10ELi2ELi4ENS5_IJNS4_1CILi2EEENSA_ILi1EEESC_EEEEENS5_IJNSA_ILi256EEENSA_ILi64EEENSA_ILi128EEEEEENS_12float_e4m3_tENS5_IJlSC_lEEESJ_SK_NS4_8TiledMMAINS4_8MMA_AtomIJNS4_10MMA_TraitsINS4_25SM100_MMA_F8F6F4_2x1SM_SSEJSJ_SJ_fSF_SG_NS4_17integral_constantINS4_4UMMA5MajorELSR_0EEESS_NSP_INSQ_7ScaleInELST_0EEESU_EEEEEENS4_6LayoutINS5_IJSC_SC_SC_EEENS5_IJNSA_ILi0EEESZ_SZ_EEEEENS5_IJNS4_10UnderscoreES12_S12_EEEEENS4_18SM100_TMA_2SM_LOADENS4_14ComposedLayoutINS4_7SwizzleILi3ELi4ELi3EEENS4_18smem_ptr_flag_bitsILi8EEENSX_INS5_IJNSA_ILi8EEESH_EEENS5_IJSH_SC_EEEEEEEvNS4_8identityES15_S1F_vS1G_EENS_8epilogue10collective18CollectiveEpilogueINS1I_23Sm100TmaWarpSpecializedILi1ELi1ELi64ELb0ELb0EEEJNS5_IJSH_SG_SH_EEENS5_IJNSX_ISH_SC_EENSX_ISG_SC_EEEEESJ_SK_SJ_SK_NS1I_6fusion15FusionCallbacksIS1M_NS1R_17LinearCombinationISJ_fSJ_fLNS_15FloatRoundStyleE2EEES1N_S1Q_JEEENS4_5SM1004TMEM4LOAD26SM100_TMEM_LOAD_32dp32b64xENS4_13SM90_TMA_LOADENS16_INS17_ILi2ELi4ELi3EEES1A_NSX_INS5_IJS1B_SG_EEENS5_IJSG_SC_EEEEEEENS4_39AutoVectorizingCopyWithAssumedAlignmentILi128EEENS4_14SM90_TMA_STOREES26_S28_S28_EEEvvEEEEvNT_6ParamsE:
[----:B------:R-:W1:Y:S01]  /*0000*/  LDC R1, c[0x0][0x37c] ;  /* 0x0000df00ff017b82 */ /* 0x000e620000000800 */
[----:B------:R-:W2:Y:S01]  /*0010*/  S2R R166, SR_TID.X ;  /* 0x0000000000a67919 */ /* 0x000ea20000002100 */
[----:B------:R-:W3:Y:S06]  /*0020*/  LDCU.64 UR6, c[0x0][0x890] ;  /* 0x00011200ff0677ac */ /* 0x000eec0008000a00 */
[----:B------:R-:W4:Y:S01]  /*0030*/  S2UR UR37, SR_CgaCtaId ;  /* 0x00000000002579c3 */ /* 0x000f220000008800 */
[----:B------:R-:W-:Y:S02]  /*0040*/  PRMT R165, RZ, 0x7610, R165 ;  /* 0x00007610ffa57816 */ /* 0x000fe400000000a5 */
[----:B------:R-:W-:Y:S01]  /*0050*/  ELECT P1, URZ, PT ;  /* 0x0000000000ff782f */ /* 0x000fe20003820000 */
[----:B------:R-:W1:Y:S01]  /*0060*/  LDCU.64 UR40, c[0x0][0x358] ;  /* 0x00006b00ff2877ac */ /* 0x000e620008000a00 */
[----:B---3--:R-:W-:-:S04]  /*0070*/  UISETP.NE.U32.AND UP0, UPT, UR6, URZ, UPT ;  /* 0x000000ff0600728c */ /* 0x008fc8000bf05070 */
[----:B------:R-:W-:Y:S02]  /*0080*/  UISETP.NE.AND.EX UP0, UPT, UR7, URZ, UPT, UP0 ;  /* 0x000000ff0700728c */ /* 0x000fe4000bf05300 */
[----:B----4-:R-:W-:Y:S02]  /*0090*/  ULOP3.LUT UR5, UR37, 0x1, URZ, 0xc0, !UPT ;  /* 0x0000000125057892 */ /* 0x010fe4000f8ec0ff */
[----:B------:R-:W-:Y:S01]  /*00a0*/  ULOP3.LUT UR4, UR37, 0x1, URZ, 0x3c, !UPT ;  /* 0x0000000125047892 */ /* 0x000fe2000f8e3cff */
[----:B--2---:R-:W-:-:S05]  /*00b0*/  SHF.R.U32.HI R169, RZ, 0x5, R166 ;  /* 0x00000005ffa97819 */ /* 0x004fca00000116a6 */
[----:B------:R-:W2:Y:S02]  /*00c0*/  SHFL.IDX PT, R0, R169, RZ, 0x1f ;  /* 0x00001fffa9007589 */ /* 0x000ea400000e0000 */
[----:B--2---:R-:W-:Y:S01]  /*00d0*/  R2UR UR10, R0 ;  /* 0x00000000000a72ca */ /* 0x004fe200000e0000 */
[----:B-1----:R-:W-:-:S14]  /*00e0*/  BRA.U UP0, `(.L_x_0) ;  /* 0x00000001002c7547 */ /* 0x002fdc000b800000 */
[----:B------:R-:W1:Y:S02]  /*00f0*/  LDCU.64 UR8, c[0x0][0x888] ;  /* 0x00011100ff0877ac */ /* 0x000e640008000a00 */
[----:B-1----:R-:W-:-:S04]  /*0100*/  UISETP.NE.U32.AND UP0, UPT, UR8, URZ, UPT ;  /* 0x000000ff0800728c */ /* 0x002fc8000bf05070 */
[----:B------:R-:W-:-:S09]  /*0110*/  UISETP.NE.AND.EX UP0, UPT, UR9, URZ, UPT, UP0 ;  /* 0x000000ff0900728c */ /* 0x000fd2000bf05300 */
[----:B------:R-:W-:Y:S05]  /*0120*/  BRA.U !UP0, `(.L_x_1) ;  /* 0x0000000108107547 */ /* 0x000fea000b800000 */
[----:B------:R-:W1:Y:S02]  /*0130*/  LDC.64 R2, c[0x0][0x888] ;  /* 0x00022200ff027b82 */ /* 0x000e640000000a00 */
[----:B-1----:R1:W5:Y:S01]  /*0140*/  LDG.E R81, desc[UR40][R2.64] ;  /* 0x0000002802517981 */ /* 0x002362000c1e1900 */
[----:B------:R-:W-:Y:S01]  /*0150*/  HFMA2 R165, -RZ, RZ, 0, 5.9604644775390625e-08 ;  /* 0x00000001ffa57431 */ /* 0x000fe200000001ff */
[----:B------:R-:W-:Y:S05]  /*0160*/  BRA `(.L_x_0) ;  /* 0x00000000000c7947 */ /* 0x000fea0003800000 */
.L_x_1:
[----:B------:R-:W1:Y:S01]  /*0170*/  LDCU UR8, c[0x0][0x880] ;  /* 0x00011000ff0877ac */ /* 0x000e620008000800 */
[----:B------:R-:W-:Y:S01]  /*0180*/  HFMA2 R165, -RZ, RZ, 0, 5.9604644775390625e-08 ;  /* 0x00000001ffa57431 */ /* 0x000fe200000001ff */
[----:B-1----:R-:W-:-:S07]  /*0190*/  MOV R81, UR8 ;  /* 0x0000000800517c02 */ /* 0x002fce0008000f00 */
.L_x_0:
[----:B------:R-:W2:Y:S02]  /*01a0*/  LDCU.64 UR8, c[0x0][0x8b0] ;  /* 0x00011600ff0877ac */ /* 0x000ea40008000a00 */
[----:B--2---:R-:W-:-:S04]  /*01b0*/  UISETP.NE.U32.AND UP0, UPT, UR8, URZ, UPT ;  /* 0x000000ff0800728c */ /* 0x004fc8000bf05070 */
[----:B------:R-:W-:-:S09]  /*01c0*/  UISETP.NE.AND.EX UP0, UPT, UR9, URZ, UPT, UP0 ;  /* 0x000000ff0900728c */ /* 0x000fd2000bf05300 */
[----:B------:R-:W-:Y:S05]  /*01d0*/  BRA.U UP0, `(.L_x_2) ;  /* 0x0000000100247547 */ /* 0x000fea000b800000 */
[----:B------:R-:W2:Y:S02]  /*01e0*/  LDCU.64 UR8, c[0x0][0x8a8] ;  /* 0x00011500ff0877ac */ /* 0x000ea40008000a00 */
[----:B--2---:R-:W-:-:S04]  /*01f0*/  UISETP.NE.U32.AND UP0, UPT, UR8, URZ, UPT ;  /* 0x000000ff0800728c */ /* 0x004fc8000bf05070 */
[----:B------:R-:W-:-:S09]  /*0200*/  UISETP.NE.AND.EX UP0, UPT, UR9, URZ, UPT, UP0 ;  /* 0x000000ff0900728c */ /* 0x000fd2000bf05300 */
[----:B------:R-:W-:Y:S05]  /*0210*/  BRA.U !UP0, `(.L_x_3) ;  /* 0x00000001080c7547 */ /* 0x000fea000b800000 */
[----:B------:R-:W2:Y:S02]  /*0220*/  LDC.64 R78, c[0x0][0x8a8] ;  /* 0x00022a00ff4e7b82 */ /* 0x000ea40000000a00 */
[----:B--2---:R2:W5:Y:S01]  /*0230*/  LDG.E R78, desc[UR40][R78.64] ;  /* 0x000000284e4e7981 */ /* 0x004562000c1e1900 */
[----:B------:R-:W-:Y:S05]  /*0240*/  BRA `(.L_x_2) ;  /* 0x0000000000087947 */ /* 0x000fea0003800000 */
.L_x_3:
[----:B------:R-:W2:Y:S02]  /*0250*/  LDCU UR8, c[0x0][0x8a0] ;  /* 0x00011400ff0877ac */ /* 0x000ea40008000800 */
[----:B--2---:R-:W-:Y:S02]  /*0260*/  MOV R78, UR8 ;  /* 0x00000008004e7c02 */ /* 0x004fe40008000f00 */
.L_x_2:
[----:B------:R-:W-:Y:S01]  /*0270*/  IMAD.U32 R0, RZ, RZ, UR10 ;  /* 0x0000000aff007e24 */ /* 0x000fe2000f8e00ff */
[----:B------:R-:W-:Y:S04]  /*0280*/  BSSY.RECONVERGENT B0, `(.L_x_4) ;  /* 0x000000c000007945 */ /* 0x000fe80003800200 */
[C---:B------:R-:W-:Y:S02]  /*0290*/  ISETP.NE.OR P2, PT, R0.reuse, 0x1, !P1 ;  /* 0x000000010000780c */ /* 0x040fe40004f45670 */
[----:B------:R-:W-:-:S11]  /*02a0*/  ISETP.NE.OR P0, PT, R0, 0x3, !P1 ;  /* 0x000000030000780c */ /* 0x000fd60004f05670 */
[----:B------:R-:W-:Y:S05]  /*02b0*/  @P2 BRA `(.L_x_5) ;  /* 0x0000000000202947 */ /* 0x000fea0003800000 */
[----:B------:R-:W3:Y:S02]  /*02c0*/  LDCU.64 UR8, c[0x0][0x348] ;  /* 0x00006900ff0877ac */ /* 0x000ee40008000a00 */
[----:B---3--:R-:W-:Y:S02]  /*02d0*/  UIADD3 UR12, UP1, UPT, UR8, 0x80, URZ ;  /* 0x00000080080c7890 */ /* 0x008fe4000ff3e0ff */
[----:B------:R-:W-:Y:S02]  /*02e0*/  UIADD3 UR8, UP0, UPT, UR8, 0x180, URZ ;  /* 0x0000018008087890 */ /* 0x000fe4000ff1e0ff */
[----:B------:R-:W-:Y:S02]  /*02f0*/  UIADD3.X UR13, UPT, UPT, URZ, UR9, URZ, UP1, !UPT ;  /* 0x00000009ff0d7290 */ /* 0x000fe40008ffe4ff */
[----:B------:R-:W-:-:S07]  /*0300*/  UIADD3.X UR9, UPT, UPT, URZ, UR9, URZ, UP0, !UPT ;  /* 0x00000009ff097290 */ /* 0x000fce00087fe4ff */
[----:B------:R3:W-:Y:S02]  /*0310*/  UTMACCTL.PF [UR12] ;  /* 0x000000000c0079b9 */ /* 0x0007e40008040000 */
[----:B------:R3:W-:Y:S02]  /*0320*/  UTMACCTL.PF [UR8] ;  /* 0x00000000080079b9 */ /* 0x0007e40008040000 */
[----:B---3--:R-:W-:Y:S01]  /*0330*/  NOP ;  /* 0x0000000000007918 */ /* 0x008fe20000000000 */
.L_x_5:
[----:B------:R-:W-:Y:S05]  /*0340*/  BSYNC.RECONVERGENT B0 ;  /* 0x0000000000007941 */ /* 0x000fea0003800200 */
.L_x_4:
[----:B------:R-:W-:Y:S04]  /*0350*/  BSSY.RECONVERGENT B0, `(.L_x_6) ;  /* 0x000000a000007945 */ /* 0x000fe80003800200 */
        /* <DEDUP_REMOVED lines=9> */
.L_x_7:
[----:B------:R-:W-:Y:S05]  /*03f0*/  BSYNC.RECONVERGENT B0 ;  /* 0x0000000000007941 */ /* 0x000fea0003800200 */
.L_x_6:
[----:B------:R-:W3:Y:S01]  /*0400*/  LDCU.64 UR8, c[0x0][0x888] ;  /* 0x00011100ff0877ac */ /* 0x000ee20008000a00 */
[----:B------:R-:W-:Y:S02]  /*0410*/  UISETP.EQ.U32.AND UP1, UPT, UR6, URZ, UPT ;  /* 0x000000ff0600728c */ /* 0x000fe4000bf22070 */
[----:B------:R-:W-:Y:S02]  /*0420*/  UPLOP3.LUT UP5, UPT, UPT, UPT, UPT, 0x80, 0x8 ;  /* 0x000000000008789c */ /* 0x000fe40003faf070 */
[----:B---3--:R-:W-:-:S04]  /*0430*/  UISETP.NE.U32.AND UP0, UPT, UR8, URZ, UPT ;  /* 0x000000ff0800728c */ /* 0x008fc8000bf05070 */
[----:B------:R-:W-:-:S04]  /*0440*/  UISETP.NE.AND.EX UP0, UPT, UR9, URZ, UPT, UP0 ;  /* 0x000000ff0900728c */ /* 0x000fc8000bf05300 */
[----:B------:R-:W-:-:S04]  /*0450*/  UISETP.EQ.OR.EX UP2, UPT, UR7, URZ, !UP0, UP1 ;  /* 0x000000ff0700728c */ /* 0x000fc8000c742710 */
[----:B------:R-:W-:-:S05]  /*0460*/  UP2UR UR44, UPR, URZ, 0x4 ;  /* 0x00000004ff2c7883 */ /* 0x000fca0008000000 */
[----:B------:R-:W-:Y:S07]  /*0470*/  BRA.U !UP2, `(.L_x_8) ;  /* 0x000000010a207547 */ /* 0x000fee000b800000 */
[----:B------:R-:W-:Y:S01]  /*0480*/  UISETP.NE.U32.AND UP2, UPT, UR6, URZ, UPT ;  /* 0x000000ff0600728c */ /* 0x000fe2000bf45070 */
[----:B-----5:R-:W-:Y:S01]  /*0490*/  FSETP.NEU.AND P0, PT, R81, RZ, PT ;  /* 0x000000ff5100720b */ /* 0x020fe20003f0d000 */
[----:B------:R-:W-:Y:S02]  /*04a0*/  USEL UR6, URZ, 0xffffffff, UP0 ;  /* 0xffffffffff067887 */ /* 0x000fe40008000000 */
[----:B------:R-:W-:-:S10]  /*04b0*/  UISETP.NE.AND.EX UP2, UPT, UR7, URZ, UPT, UP2 ;  /* 0x000000ff0700728c */ /* 0x000fd4000bf45320 */
[----:B------:R-:W-:Y:S01]  /*04c0*/  VOTEU.ANY UP1, P0 ;  /* 0x0000000000ff7886 */ /* 0x000fe20000020100 */
[----:B------:R-:W-:-:S04]  /*04d0*/  @!UP2 USEL UR6, URZ, 0xffffffff, UP1 ;  /* 0xffffffffff06a887 */ /* 0x000fc80008800000 */
[----:B------:R-:W-:-:S04]  /*04e0*/  ULOP3.LUT UR6, UR6, 0x1, URZ, 0xc0, !UPT ;  /* 0x0000000106067892 */ /* 0x000fc8000f8ec0ff */
[----:B------:R-:W-:-:S11]  /*04f0*/  UISETP.NE.U32.AND UP5, UPT, UR6, 0x1, UPT ;  /* 0x000000010600788c */ /* 0x000fd6000bfa5070 */
.L_x_8:
[----:B------:R-:W3:Y:S01]  /*0500*/  SHFL.IDX PT, R0, R169, RZ, 0x1f ;  /* 0x00001fffa9007589 */ /* 0x000ee200000e0000 */
[----:B------:R-:W-:-:S04]  /*0510*/  UISETP.NE.AND UP1, UPT, UR10, 0x2, UPT ;  /* 0x000000020a00788c */ /* 0x000fc8000bf25270 */
[----:B------:R-:W-:Y:S02]  /*0520*/  UISETP.EQ.AND UP2, UPT, UR5, URZ, !UP1 ;  /* 0x000000ff0500728c */ /* 0x000fe4000cf42270 */
[----:B------:R-:W-:-:S04]  /*0530*/  USEL UR7, URZ, 0x1, UP1 ;  /* 0x00000001ff077887 */ /* 0x000fc80008800000 */
[----:B------:R-:W-:Y:S02]  /*0540*/  PLOP3.LUT P5, PT, P1, PT, UP2, 0x80, 0x8 ;  /* 0x000000000008781c */ /* 0x000fe40000faf028 */
[----:B---3--:R-:W-:-:S13]  /*0550*/  ISETP.NE.AND P0, PT, R0, RZ, PT ;  /* 0x000000ff0000720c */ /* 0x008fda0003f05270 */
[----:B------:R-:W-:Y:S05]  /*0560*/  @P0 BRA `(.L_x_9) ;  /* 0x0000000000800947 */ /* 0x000fea0003800000 */
[----:B------:R-:W-:Y:S01]  /*0570*/  ELECT P0, URZ, PT ;  /* 0x0000000000ff782f */ /* 0x000fe20003800000 */
[----:B------:R-:W-:-:S12]  /*0580*/  BSSY.RECONVERGENT B0, `(.L_x_9) ;  /* 0x000001e000007945 */ /* 0x000fd80003800200 */
[----:B------:R-:W-:Y:S05]  /*0590*/  @!P0 BRA `(.L_x_10) ;  /* 0x0000000000708947 */ /* 0x000fea0003800000 */
[----:B------:R-:W-:Y:S01]  /*05a0*/  UMOV UR8, 0x400 ;  /* 0x0000040000087882 */ /* 0x000fe20000000000 */
[----:B------:R-:W-:Y:S01]  /*05b0*/  UMOV UR6, 0x1 ;  /* 0x0000000100067882 */ /* 0x000fe20000000000 */
[----:B------:R-:W-:Y:S02]  /*05c0*/  ULEA UR8, UR37, UR8, 0x18 ;  /* 0x0000000825087291 */ /* 0x000fe4000f8ec0ff */
[----:B------:R-:W-:-:S04]  /*05d0*/  UIADD3 UR12, UPT, UPT, -UR6, 0x100000, URZ ;  /* 0x00100000060c7890 */ /* 0x000fc8000fffe1ff */
[----:B------:R-:W-:Y:S02]  /*05e0*/  USHF.L.U32 UR13, UR12, 0xb, URZ ;  /* 0x0000000b0c0d7899 */ /* 0x000fe400080006ff */
[----:B------:R-:W-:Y:S01]  /*05f0*/  USHF.L.U32 UR12, UR12, 0x1, URZ ;  /* 0x000000010c0c7899 */ /* 0x000fe200080006ff */
[----:B------:R-:W3:Y:S11]  /*0600*/  FENCE.VIEW.ASYNC.S ;  /* 0x00000000000073c6 */ /* 0x000ef60000000000 */
[----:B---3--:R3:W4:Y:S01]  /*0610*/  SYNCS.EXCH.64 URZ, [UR8], UR12 ;  /* 0x0000000c08ff75b2 */ /* 0x0087220008000100 */
[----:B------:R3:W1:Y:S01]  /*0620*/  SYNCS.EXCH.64 URZ, [UR8+0x50], UR12 ;  /* 0x0000500c08ff75b2 */ /* 0x0006620008000100 */
        /* <DEDUP_REMOVED lines=17> */
[----:B------:R3:W1:Y:S02]  /*0740*/  SYNCS.EXCH.64 URZ, [UR8+0x98], UR12 ;  /* 0x0000980c08ff75b2 */ /* 0x0006640008000100 */
[----:B---3--:R-:W-:Y:S01]  /*0750*/  NOP ;  /* 0x0000000000007918 */ /* 0x008fe20000000000 */
.L_x_10:
[----:B------:R-:W-:Y:S05]  /*0760*/  BSYNC.RECONVERGENT B0 ;  /* 0x0000000000007941 */ /* 0x000fea0003800200 */
.L_x_9:
[----:B------:R-:W3:Y:S01]  /*0770*/  SHFL.IDX PT, R0, R169, RZ, 0x1f ;  /* 0x00001fffa9007589 */ /* 0x000ee200000e0000 */
[----:B------:R-:W-:Y:S01]  /*0780*/  NOP ;  /* 0x0000000000007918 */ /* 0x000fe20000000000 */
[----:B---3--:R-:W-:-:S13]  /*0790*/  ISETP.NE.AND P0, PT, R0, 0x1, PT ;  /* 0x000000010000780c */ /* 0x008fda0003f05270 */
[----:B------:R-:W-:Y:S05]  /*07a0*/  @P0 BRA `(.L_x_11) ;  /* 0x00000000003c0947 */ /* 0x000fea0003800000 */
[----:B------:R-:W-:Y:S01]  /*07b0*/  UMOV UR9, 0x400 ;  /* 0x0000040000097882 */ /* 0x000fe20000000000 */
[----:B------:R-:W-:Y:S01]  /*07c0*/  UMOV UR8, 0x20 ;  /* 0x0000002000087882 */ /* 0x000fe20000000000 */
[----:B------:R-:W-:Y:S01]  /*07d0*/  UMOV UR6, 0x80 ;  /* 0x0000008000067882 */ /* 0x000fe20000000000 */
[----:B------:R-:W-:Y:S02]  /*07e0*/  ULEA UR9, UR37, UR9, 0x18 ;  /* 0x0000000925097291 */ /* 0x000fe4000f8ec0ff */
[----:B------:R-:W-:-:S04]  /*07f0*/  UIADD3 UR12, UPT, UPT, -UR8, 0x100000, URZ ;  /* 0x00100000080c7890 */ /* 0x000fc8000fffe1ff */
[----:B------:R-:W-:Y:S02]  /*0800*/  USHF.L.U32 UR13, UR12, 0xb, URZ ;  /* 0x0000000b0c0d7899 */ /* 0x000fe400080006ff */
[----:B------:R-:W-:Y:S02]  /*0810*/  USHF.L.U32 UR12, UR12, 0x1, URZ ;  /* 0x000000010c0c7899 */ /* 0x000fe400080006ff */
[----:B------:R-:W-:-:S04]  /*0820*/  UIADD3 UR14, UPT, UPT, -UR6, 0x100000, URZ ;  /* 0x00100000060e7890 */ /* 0x000fc8000fffe1ff */
[----:B------:R-:W-:Y:S02]  /*0830*/  USHF.L.U32 UR15, UR14, 0xb, URZ ;  /* 0x0000000b0e0f7899 */ /* 0x000fe400080006ff */
[----:B------:R-:W-:Y:S01]  /*0840*/  USHF.L.U32 UR14, UR14, 0x1, URZ ;  /* 0x000000010e0e7899 */ /* 0x000fe200080006ff */
[----:B------:R-:W-:Y:S01]  /*0850*/  ELECT P0, URZ, PT ;  /* 0x0000000000ff782f */ /* 0x000fe20003800000 */
[----:B------:R-:W3:Y:S02]  /*0860*/  FENCE.VIEW.ASYNC.S ;  /* 0x00000000000073c6 */ /* 0x000ee40000000000 */
[----:B---3--:R3:W1:Y:S08]  /*0870*/  SYNCS.EXCH.64 URZ, [UR9+0xa0], UR12 ;  /* 0x0000a00c09ff75b2 */ /* 0x0086700008000100 */
[----:B------:R3:W1:Y:S01]  /*0880*/  SYNCS.EXCH.64 URZ, [UR9+0xa8], UR14 ;  /* 0x0000a80e09ff75b2 */ /* 0x0006620008000100 */
[----:B------:R-:W-:Y:S01]  /*0890*/  NOP ;  /* 0x0000000000007918 */ /* 0x000fe20000000000 */
.L_x_11:
[----:B------:R-:W2:Y:S01]  /*08a0*/  SHFL.IDX PT, R0, R169, RZ, 0x1f ;  /* 0x00001fffa9007589 */ /* 0x000ea200000e0000 */
[----:B------:R-:W-:Y:S01]  /*08b0*/  NOP ;  /* 0x0000000000007918 */ /* 0x000fe20000000000 */
[----:B--2---:R-:W-:-:S13]  /*08c0*/  ISETP.NE.AND P0, PT, R0, 0x3, PT ;  /* 0x000000030000780c */ /* 0x004fda0003f05270 */
[----:B------:R-:W-:Y:S05]  /*08d0*/  @P0 BRA `(.L_x_12) ;  /* 0x00000000002c0947 */ /* 0x000fea0003800000 */
[----:B------:R-:W-:Y:S01]  /*08e0*/  UMOV UR8, 0x400 ;  /* 0x0000040000087882 */ /* 0x000fe20000000000 */
[----:B------:R-:W-:Y:S01]  /*08f0*/  UMOV UR6, 0x20 ;  /* 0x0000002000067882 */ /* 0x000fe20000000000 */
[----:B------:R-:W-:Y:S02]  /*0900*/  ULEA UR8, UR37, UR8, 0x18 ;  /* 0x0000000825087291 */ /* 0x000fe4000f8ec0ff */
[----:B---3--:R-:W-:-:S04]  /*0910*/  UIADD3 UR12, UPT, UPT, -UR6, 0x100000, URZ ;  /* 0x00100000060c7890 */ /* 0x008fc8000fffe1ff */
[----:B------:R-:W-:Y:S02]  /*0920*/  USHF.L.U32 UR13, UR12, 0xb, URZ ;  /* 0x0000000b0c0d7899 */ /* 0x000fe400080006ff */
[----:B------:R-:W-:Y:S01]  /*0930*/  USHF.L.U32 UR12, UR12, 0x1, URZ ;  /* 0x000000010c0c7899 */ /* 0x000fe200080006ff */
[----:B------:R-:W-:Y:S01]  /*0940*/  ELECT P0, URZ, PT ;  /* 0x0000000000ff782f */ /* 0x000fe20003800000 */
[----:B------:R-:W2:Y:S10]  /*0950*/  FENCE.VIEW.ASYNC.S ;  /* 0x00000000000073c6 */ /* 0x000eb40000000000 */
[----:B--2---:R2:W3:Y:S01]  /*0960*/  SYNCS.EXCH.64 URZ, [UR8+0xb0], UR12 ;  /* 0x0000b00c08ff75b2 */ /* 0x0044e20008000100 */
[----:B------:R2:W1:Y:S01]  /*0970*/  SYNCS.EXCH.64 URZ, [UR8+0xb8], UR12 ;  /* 0x0000b80c08ff75b2 */ /* 0x0004620008000100 */
[----:B------:R-:W-:Y:S01]  /*0980*/  NOP ;  /* 0x0000000000007918 */ /* 0x000fe20000000000 */
.L_x_12:
[----:B------:R-:W4:Y:S01]  /*0990*/  SHFL.IDX PT, R0, R169, RZ, 0x1f ;  /* 0x00001fffa9007589 */ /* 0x000f2200000e0000 */
[----:B------:R-:W-:Y:S01]  /*09a0*/  NOP ;  /* 0x0000000000007918 */ /* 0x000fe20000000000 */
[----:B----4-:R-:W-:-:S13]  /*09b0*/  ISETP.NE.AND P0, PT, R0, 0x4, PT ;  /* 0x000000040000780c */ /* 0x010fda0003f05270 */
[----:B------:R-:W-:Y:S05]  /*09c0*/  @P0 BRA `(.L_x_13) ;  /* 0x0000000000480947 */ /* 0x000fea0003800000 */
[----:B---3--:R-:W-:Y:S01]  /*09d0*/  UMOV UR9, 0x1e0 ;  /* 0x000001e000097882 */ /* 0x008fe20000000000 */
[----:B--2---:R-:W-:Y:S01]  /*09e0*/  UMOV UR8, 0x400 ;  /* 0x0000040000087882 */ /* 0x004fe20000000000 */
[----:B------:R-:W-:Y:S01]  /*09f0*/  USEL UR9, UR9, 0x1a0, UP5 ;  /* 0x000001a009097887 */ /* 0x000fe2000a800000 */
        /* <DEDUP_REMOVED lines=9> */
[----:B------:R-:W2:Y:S02]  /*0a90*/  FENCE.VIEW.ASYNC.S ;  /* 0x00000000000073c6 */ /* 0x000ea40000000000 */
[----:B--2---:R4:W2:Y:S08]  /*0aa0*/  SYNCS.EXCH.64 URZ, [UR8+0xc0], UR12 ;  /* 0x0000c00c08ff75b2 */ /* 0x0048b00008000100 */
[----:B------:R4:W3:Y:S01]  /*0ab0*/  SYNCS.EXCH.64 URZ, [UR8+0xd0], UR14 ;  /* 0x0000d00e08ff75b2 */ /* 0x0008e20008000100 */
[----:B------:R4:W1:Y:S01]  /*0ac0*/  SYNCS.EXCH.64 URZ, [UR8+0xc8], UR12 ;  /* 0x0000c80c08ff75b2 */ /* 0x0008620008000100 */
[----:B------:R4:W1:Y:S02]  /*0ad0*/  SYNCS.EXCH.64 URZ, [UR8+0xd8], UR14 ;  /* 0x0000d80e08ff75b2 */ /* 0x0008640008000100 */
[----:B----4-:R-:W-:Y:S01]  /*0ae0*/  NOP ;  /* 0x0000000000007918 */ /* 0x010fe20000000000 */
.L_x_13:
[----:B------:R-:W4:Y:S01]  /*0af0*/  SHFL.IDX PT, R0, R169, RZ, 0x1f ;  /* 0x00001fffa9007589 */ /* 0x000f2200000e0000 */
[----:B------:R-:W-:Y:S01]  /*0b00*/  NOP ;  /* 0x0000000000007918 */ /* 0x000fe20000000000 */
[----:B----4-:R-:W-:-:S13]  /*0b10*/  ISETP.NE.AND P0, PT, R0, 0x5, PT ;  /* 0x000000050000780c */ /* 0x010fda0003f05270 */
[----:B------:R-:W-:Y:S05]  /*0b20*/  @P0 BRA `(.L_x_14) ;  /* 0x0000000000540947 */ /* 0x000fea0003800000 */
[----:B---3--:R-:W-:Y:S01]  /*0b30*/  UMOV UR9, 0x400 ;  /* 0x0000040000097882 */ /* 0x008fe20000000000 */
[----:B--2---:R-:W-:Y:S01]  /*0b40*/  UMOV UR8, 0x1 ;  /* 0x0000000100087882 */ /* 0x004fe20000000000 */
        /* <DEDUP_REMOVED lines=13> */
[----:B------:R4:W1:Y:S01]  /*0c20*/  SYNCS.EXCH.64 URZ, [UR9+0x108], UR14 ;  /* 0x0001080e09ff75b2 */ /* 0x0008620008000100 */
[----:B------:R4:W1:Y:S01]  /*0c30*/  SYNCS.EXCH.64 URZ, [UR9+0xf0], UR12 ;  /* 0x0000f00c09ff75b2 */ /* 0x0008620008000100 */
[----:B------:R4:W1:Y:S01]  /*0c40*/  SYNCS.EXCH.64 URZ, [UR9+0x110], UR14 ;  /* 0x0001100e09ff75b2 */ /* 0x0008620008000100 */
[----:B------:R4:W1:Y:S01]  /*0c50*/  SYNCS.EXCH.64 URZ, [UR9+0xf8], UR12 ;  /* 0x0000f80c09ff75b2 */ /* 0x0008620008000100 */
[----:B------:R4:W1:Y:S02]  /*0c60*/  SYNCS.EXCH.64 URZ, [UR9+0x118], UR14 ;  /* 0x0001180e09ff75b2 */ /* 0x0008640008000100 */
[----:B----4-:R-:W-:Y:S01]  /*0c70*/  NOP ;  /* 0x0000000000007918 */ /* 0x010fe20000000000 */
.L_x_14:
[----:B------:R-:W4:Y:S01]  /*0c80*/  SHFL.IDX PT, R0, R169, RZ, 0x1f ;  /* 0x00001fffa9007589 */ /* 0x000f2200000e0000 */
[----:B------:R-:W-:Y:S01]  /*0c90*/  ISETP.NE.OR P1, PT, RZ, UR10, !P1 ;  /* 0x0000000aff007c0c */ /* 0x000fe2000cf25670 */
[----:B------:R-:W-:Y:S01]  /*0ca0*/  NOP ;  /* 0x0000000000007918 */ /* 0x000fe20000000000 */
[----:B----4-:R-:W-:-:S13]  /*0cb0*/  ISETP.NE.AND P0, PT, R0, 0x3, PT ;  /* 0x000000030000780c */ /* 0x010fda0003f05270 */
[----:B------:R-:W-:Y:S05]  /*0cc0*/  @P0 BRA `(.L_x_15) ;  /* 0x0000000000340947 */ /* 0x000fea0003800000 */
[----:B--2---:R-:W-:Y:S01]  /*0cd0*/  UMOV UR8, 0x400 ;  /* 0x0000040000087882 */ /* 0x004fe20000000000 */
[----:B------:R-:W-:Y:S01]  /*0ce0*/  UMOV UR6, 0x20 ;  /* 0x0000002000067882 */ /* 0x000fe20000000000 */
[----:B------:R-:W-:Y:S02]  /*0cf0*/  ULEA UR8, UR37, UR8, 0x18 ;  /* 0x0000000825087291 */ /* 0x000fe4000f8ec0ff */
[----:B---3--:R-:W-:-:S04]  /*0d00*/  UIADD3 UR12, UPT, UPT, -UR6, 0x100000, URZ ;  /* 0x00100000060c7890 */ /* 0x008fc8000fffe1ff */
[----:B------:R-:W-:Y:S02]  /*0d10*/  USHF.L.U32 UR13, UR12, 0xb, URZ ;  /* 0x0000000b0c0d7899 */ /* 0x000fe400080006ff */
[----:B------:R-:W-:Y:S01]  /*0d20*/  USHF.L.U32 UR12, UR12, 0x1, URZ ;  /* 0x000000010c0c7899 */ /* 0x000fe200080006ff */
[----:B------:R-:W-:Y:S01]  /*0d30*/  ELECT P0, URZ, PT ;  /* 0x0000000000ff782f */ /* 0x000fe20003800000 */
[----:B------:R-:W2:Y:S10]  /*0d40*/  FENCE.VIEW.ASYNC.S ;  /* 0x00000000000073c6 */ /* 0x000eb40000000000 */
[----:B--2---:R4:W2:Y:S01]  /*0d50*/  SYNCS.EXCH.64 URZ, [UR8+0x120], UR12 ;  /* 0x0001200c08ff75b2 */ /* 0x0048a20008000100 */
[----:B------:R4:W3:Y:S01]  /*0d60*/  SYNCS.EXCH.64 URZ, [UR8+0x130], UR12 ;  /* 0x0001300c08ff75b2 */ /* 0x0008e20008000100 */
[----:B------:R4:W1:Y:S01]  /*0d70*/  SYNCS.EXCH.64 URZ, [UR8+0x128], UR12 ;  /* 0x0001280c08ff75b2 */ /* 0x0008620008000100 */
[----:B------:R4:W1:Y:S02]  /*0d80*/  SYNCS.EXCH.64 URZ, [UR8+0x138], UR12 ;  /* 0x0001380c08ff75b2 */ /* 0x0008640008000100 */
[----:B----4-:R-:W-:Y:S01]  /*0d90*/  NOP ;  /* 0x0000000000007918 */ /* 0x010fe20000000000 */
.L_x_15:
[----:B------:R-:W-:Y:S01]  /*0da0*/  VOTEU.ALL UP1, P1 ;  /* 0x0000000000ff7886 */ /* 0x000fe20000820000 */
[----:B--2---:R-:W2:Y:S01]  /*0db0*/  LDCU UR8, c[0x0][0x36c] ;  /* 0x00006d80ff0877ac */ /* 0x004ea20008000800 */
[----:B------:R-:W-:Y:S01]  /*0dc0*/  NOP ;  /* 0x0000000000007918 */ /* 0x000fe20000000000 */
[----:B------:R-:W-:Y:S01]  /*0dd0*/  LOP3.LUT R10, R166, 0x1f, RZ, 0xc0, !PT ;  /* 0x0000001fa60a7812 */ /* 0x000fe200078ec0ff */
[----:B---3--:R-:W-:Y:S01]  /*0de0*/  UMOV UR12, 0x20 ;  /* 0x00000020000c7882 */ /* 0x008fe20000000000 */
[----:B------:R-:W-:Y:S01]  /*0df0*/  @!UP1 UMOV UR6, 0x400 ;  /* 0x0000040000069882 */ /* 0x000fe20000000000 */
[----:B------:R-:W-:-:S04]  /*0e00*/  @!UP1 UIADD3 UR12, UPT, UPT, -UR12, 0x100000, URZ ;  /* 0x001000000c0c9890 */ /* 0x000fc8000fffe1ff */
[----:B------:R-:W-:Y:S02]  /*0e10*/  @!UP1 USHF.L.U32 UR13, UR12, 0xb, URZ ;  /* 0x0000000b0c0d9899 */ /* 0x000fe400080006ff */
[----:B------:R-:W-:Y:S02]  /*0e20*/  @!UP1 USHF.L.U32 UR12, UR12, 0x1, URZ ;  /* 0x000000010c0c9899 */ /* 0x000fe400080006ff */
[----:B------:R-:W-:Y:S01]  /*0e30*/  @!UP1 ULEA UR6, UR37, UR6, 0x18 ;  /* 0x0000000625069291 */ /* 0x000fe2000f8ec0ff */
[----:B------:R-:W-:Y:S01]  /*0e40*/  VOTEU.ALL UP1, P1 ;  /* 0x0000000000ff7886 */ /* 0x000fe20000820000 */
[----:B------:R-:W-:Y:S01]  /*0e50*/  UISETP.NE.AND UP4, UPT, UR10, URZ, UPT ;  /* 0x000000ff0a00728c */ /* 0x000fe2000bf85270 */
[----:B------:R-:W3:Y:S09]  /*0e60*/  FENCE.VIEW.ASYNC.S ;  /* 0x00000000000073c6 */ /* 0x000ef20000000000 */
[----:B---3--:R3:W4:Y:S01]  /*0e70*/  @!UP1 SYNCS.EXCH.64 URZ, [UR6+0x140], UR12 ;  /* 0x0001400c06ff95b2 */ /* 0x0087220008000100 */
[----:B--2---:R-:W-:-:S09]  /*0e80*/  UISETP.EQ.U32.AND UP1, UPT, UR8, 0x1, UPT ;  /* 0x000000010800788c */ /* 0x004fd2000bf22070 */
[----:B------:R-:W-:Y:S05]  /*0e90*/  BRA.U !UP1, `(.L_x_16) ;  /* 0x0000000109087547 */ /* 0x000fea000b800000 */
[----:B-1--4-:R-:W-:Y:S01]  /*0ea0*/  UCGABAR_ARV ;  /* 0x00000000000079c7 */ /* 0x012fe20008000000 */
[----:B------:R-:W-:Y:S05]  /*0eb0*/  BRA `(.L_x_17) ;  /* 0x0000000000047947 */ /* 0x000fea0003800000 */
.L_x_16:
[----:B-1--4-:R-:W-:Y:S01]  /*0ec0*/  NOP ;  /* 0x0000000000007918 */ /* 0x012fe20000000000 */
.L_x_17:
[----:B------:R-:W1:Y:S01]  /*0ed0*/  S2R R164, SR_CTAID.Y ;  /* 0x0000000000a47919 */ /* 0x000e620000002600 */
[----:B------:R-:W-:-:S05]  /*0ee0*/  CS2R.32 R155, SR_CgaSize ;  /* 0x00000000009b7805 */ /* 0x000fca0000008a00 */
[----:B------:R-:W-:-:S05]  /*0ef0*/  IMAD R155, R155, -0xa0, RZ ;  /* 0xffffff609b9b7824 */ /* 0x000fca00078e02ff */
[----:B---3--:R-:W-:-:S14]  /*0f00*/  R2UR UR6, R155 ;  /* 0x000000009b0672ca */ /* 0x008fdc00000e0000 */
[----:B------:R-:W2:Y:S01]  /*0f10*/  LDCU UR6, c[0x0][UR6+0x2b4] ;  /* 0x00005680060677ac */ /* 0x000ea20008000800 */
[----:B------:R-:W-:-:S05]  /*0f20*/  CS2R.32 R0, SR_CgaSize ;  /* 0x0000000000007805 */ /* 0x000fca0000008a00 */
[----:B------:R-:W-:-:S06]  /*0f30*/  IMAD R0, R0, -0xa0, RZ ;  /* 0xffffff6000007824 */ /* 0x000fcc00078e02ff */
[----:B------:R-:W3:Y:S01]  /*0f40*/  LDC R0, c[0x0][R0+0x2a4] ;  /* 0x0000a90000007b82 */ /* 0x000ee20000000800 */
[----:B------:R-:W-:Y:S01]  /*0f50*/  PRMT R8, RZ, 0x7610, R8 ;  /* 0x00007610ff087816 */ /* 0x000fe20000000008 */
[----:B------:R-:W4:Y:S01]  /*0f60*/  S2R R11, SR_CTAID.X ;  /* 0x00000000000b7919 */ /* 0x000f220000002500 */
[----:B------:R-:W-:-:S05]  /*0f70*/  CS2R.32 R155, SR_CgaSize ;  /* 0x00000000009b7805 */ /* 0x000fca0000008a00 */
[----:B------:R-:W-:-:S05]  /*0f80*/  IMAD R155, R155, -0xa0, RZ ;  /* 0xffffff609b9b7824 */ /* 0x000fca00078e02ff */
[----:B------:R-:W-:-:S14]  /*0f90*/  R2UR UR8, R155 ;  /* 0x000000009b0872ca */ /* 0x000fdc00000e0000 */
[----:B------:R-:W3:Y:S01]  /*0fa0*/  LDCU UR8, c[0x0][UR8+0x2b0] ;  /* 0x00005600080877ac */ /* 0x000ee20008000800 */
[----:B------:R-:W-:Y:S01]  /*0fb0*/  UISETP.NE.AND UP2, UPT, UR10, 0x2, UPT ;  /* 0x000000020a00788c */ /* 0x000fe2000bf45270 */
[----:B------:R-:W2:Y:S01]  /*0fc0*/  LDC R9, c[0x0][0xb24] ;  /* 0x0002c900ff097b82 */ /* 0x000ea20000000800 */
[----:B------:R-:W-:-:S05]  /*0fd0*/  CS2R.32 R2, SR_CgaSize ;  /* 0x0000000000027805 */ /* 0x000fca0000008a00 */
[----:B------:R-:W-:-:S06]  /*0fe0*/  IMAD R2, R2, -0xa0, RZ ;  /* 0xffffff6002027824 */ /* 0x000fcc00078e02ff */
[----:B------:R-:W3:Y:S08]  /*0ff0*/  LDC R2, c[0x0][R2+0x2a0] ;  /* 0x0000a80002027b82 */ /* 0x000ef00000000800 */
[----:B------:R-:W3:Y:S01]  /*1000*/  LDC R72, c[0x0][0xb24] ;  /* 0x0002c900ff487b82 */ /* 0x000ee20000000800 */
[----:B-1----:R-:W-:-:S07]  /*1010*/  I2FP.F32.U32 R3, R164 ;  /* 0x000000a400037245 */ /* 0x002fce0000201000 */
[----:B------:R-:W1:Y:S01]  /*1020*/  S2UR UR36, SR_CTAID.Z ;  /* 0x00000000002479c3 */ /* 0x000e620000002700 */
[----:B--2---:R-:W-:Y:S01]  /*1030*/  ISETP.GE.AND P0, PT, R9, 0x1, PT ;  /* 0x000000010900780c */ /* 0x004fe20003f06270 */
[----:B----4-:R-:W-:Y:S01]  /*1040*/  IMAD.MOV.U32 R155, RZ, RZ, R11 ;  /* 0x000000ffff9b7224 */ /* 0x010fe200078e000b */
[----:B------:R-:W-:Y:S01]  /*1050*/  I2FP.F32.U32 R4, R11 ;  /* 0x0000000b00047245 */ /* 0x000fe20000201000 */
[----:B------:R-:W-:Y:S01]  /*1060*/  FMUL R3, R3, UR6 ;  /* 0x0000000603037c20 */ /* 0x000fe20008400000 */
[----:B------:R-:W2:Y:S03]  /*1070*/  LDCU UR6, c[0x0][0xb30] ;  /* 0x00016600ff0677ac */ /* 0x000ea60008000800 */
[----:B---3--:R-:W-:Y:S01]  /*1080*/  FMUL R4, R4, UR8 ;  /* 0x0000000804047c20 */ /* 0x008fe20008400000 */
[----:B------:R-:W3:Y:S08]  /*1090*/  F2I.U32.TRUNC.NTZ R143, R3 ;  /* 0x00000003008f7305 */ /* 0x000ef0000020f000 */
[----:B------:R-:W4:Y:S01]  /*10a0*/  F2I.U32.TRUNC.NTZ R154, R4 ;  /* 0x00000004009a7305 */ /* 0x000f22000020f000 */
[----:B--2---:R-:W-:Y:S01]  /*10b0*/  UISETP.NE.AND UP3, UPT, UR6, 0x1, UPT ;  /* 0x000000010600788c */ /* 0x004fe2000bf65270 */
[----:B---3--:R-:W-:-:S05]  /*10c0*/  IADD3 R143, PT, PT, -R143, RZ, RZ ;  /* 0x000000ff8f8f7210 */ /* 0x008fca0007ffe1ff */
[----:B------:R-:W-:Y:S01]  /*10d0*/  IMAD R143, R0, R143, R164 ;  /* 0x0000008f008f7224 */ /* 0x000fe200078e02a4 */
[----:B------:R-:W-:Y:S01]  /*10e0*/  PRMT R0, RZ, 0x7610, R0 ;  /* 0x00007610ff007816 */ /* 0x000fe20000000000 */
[----:B----4-:R-:W-:-:S04]  /*10f0*/  IMAD.MOV R154, RZ, RZ, -R154 ;  /* 0x000000ffff9a7224 */ /* 0x010fc800078e0a9a */
[----:B------:R-:W-:Y:S01]  /*1100*/  IMAD R154, R2, R154, R11 ;  /* 0x0000009a029a7224 */ /* 0x000fe200078e020b */
[----:B-1----:R-:W-:Y:S06]  /*1110*/  BRA.U UP4, `(.L_x_18) ;  /* 0x0000000104247547 */ /* 0x002fec000b800000 */
[----:B------:R-:W-:Y:S01]  /*1120*/  ISETP.NE.AND P1, PT, R143, RZ, PT ;  /* 0x000000ff8f00720c */ /* 0x000fe20003f25270 */
[----:B------:R-:W-:Y:S01]  /*1130*/  IMAD.MOV.U32 R0, RZ, RZ, 0x3 ;  /* 0x00000003ff007424 */ /* 0x000fe200078e00ff */
[C---:B------:R-:W-:Y:S02]  /*1140*/  LOP3.LUT R3, R154.reuse, 0xfffffffe, RZ, 0xc0, !PT ;  /* 0xfffffffe9a037812 */ /* 0x040fe400078ec0ff */
[----:B------:R-:W-:Y:S02]  /*1150*/  ISETP.LT.U32.OR P1, PT, R154, 0x2, !P1 ;  /* 0x000000029a00780c */ /* 0x000fe40004f21470 */
[----:B------:R-:W-:Y:S02]  /*1160*/  SHF.L.U32 R0, R0, R3, RZ ;  /* 0x0000000300007219 */ /* 0x000fe400000006ff */
[----:B------:R-:W-:Y:S02]  /*1170*/  SEL R5, RZ, 0x1, !P1 ;  /* 0x00000001ff057807 */ /* 0x000fe40004800000 */
[----:B------:R-:W-:-:S05]  /*1180*/  SEL R2, RZ, 0x2, !P1 ;  /* 0x00000002ff027807 */ /* 0x000fca0004800000 */
[----:B------:R-:W-:-:S05]  /*1190*/  IMAD.IADD R2, R5, 0x1, R2 ;  /* 0x0000000105027824 */ /* 0x000fca00078e0202 */
[----:B------:R-:W-:Y:S02]  /*11a0*/  PRMT R8, R2, 0x7610, R8 ;  /* 0x0000761002087816 */ /* 0x000fe40000000008 */
.L_x_18:
[----:B------:R-:W-:Y:S05]  /*11b0*/  @!P0 BRA `(.L_x_19) ;  /* 0x0000000000b88947 */ /* 0x000fea0003800000 */
[----:B------:R-:W1:Y:S01]  /*11c0*/  LDC.64 R4, c[0x0][0xb18] ;  /* 0x0002c600ff047b82 */ /* 0x000e620000000a00 */
[----:B------:R-:W-:-:S07]  /*11d0*/  ISETP.NE.AND P0, PT, R9, 0x1, PT ;  /* 0x000000010900780c */ /* 0x000fce0003f05270 */
[----:B------:R-:W2:Y:S08]  /*11e0*/  LDC R14, c[0x0][0xb0c] ;  /* 0x0002c300ff0e7b82 */ /* 0x000eb00000000800 */
[----:B------:R-:W3:Y:S08]  /*11f0*/  LDC R13, c[0x0][0x370] ;  /* 0x0000dc00ff0d7b82 */ /* 0x000ef00000000800 */
[----:B------:R-:W4:Y:S01]  /*1200*/  LDC R16, c[0x0][0x374] ;  /* 0x0000dd00ff107b82 */ /* 0x000f220000000800 */
[----:B-1----:R-:W-:-:S07]  /*1210*/  ISETP.NE.AND P1, PT, R4, 0x1, PT ;  /* 0x000000010400780c */ /* 0x002fce0003f25270 */
[----:B------:R-:W3:Y:S01]  /*1220*/  LDC.64 R6, c[0x0][0xb10] ;  /* 0x0002c400ff067b82 */ /* 0x000ee20000000a00 */
[----:B--2---:R-:W-:-:S07]  /*1230*/  ISETP.NE.AND P2, PT, R14, 0x1, PT ;  /* 0x000000010e00780c */ /* 0x004fce0003f45270 */
[----:B------:R-:W1:Y:S08]  /*1240*/  LDC R12, c[0x0][0xb20] ;  /* 0x0002c800ff0c7b82 */ /* 0x000e700000000800 */
[----:B------:R-:W2:Y:S01]  /*1250*/  LDC.64 R2, c[0x0][0xb28] ;  /* 0x0002ca00ff027b82 */ /* 0x000ea20000000a00 */
[----:B----4-:R-:W-:-:S04]  /*1260*/  IMAD.HI.U32 R15, R16, R5, RZ ;  /* 0x00000005100f7227 */ /* 0x010fc800078e00ff */
[----:B------:R-:W-:-:S04]  /*1270*/  IMAD.HI.U32 R5, R164, R5, RZ ;  /* 0x00000005a4057227 */ /* 0x000fc800078e00ff */
[----:B---3--:R-:W-:-:S04]  /*1280*/  IMAD.HI.U32 R18, R13, R6, RZ ;  /* 0x000000060d127227 */ /* 0x008fc800078e00ff */
[C---:B------:R-:W-:Y:S01]  /*1290*/  IMAD.HI.U32 R20, R11.reuse, R6, RZ ;  /* 0x000000060b147227 */ /* 0x040fe200078e00ff */
[-C--:B------:R-:W-:Y:S02]  /*12a0*/  @P2 SHF.R.U32.HI R13, RZ, R7.reuse, R18 ;  /* 0x00000007ff0d2219 */ /* 0x080fe40000011612 */
[-C--:B-1----:R-:W-:Y:S02]  /*12b0*/  @P1 SHF.R.U32.HI R16, RZ, R12.reuse, R15 ;  /* 0x0000000cff101219 */ /* 0x082fe4000001160f */
[----:B------:R-:W-:Y:S02]  /*12c0*/  SHF.R.U32.HI R5, RZ, R12, R5 ;  /* 0x0000000cff057219 */ /* 0x000fe40000011605 */
[----:B------:R-:W-:Y:S02]  /*12d0*/  SHF.R.U32.HI R20, RZ, R7, R20 ;  /* 0x00000007ff147219 */ /* 0x000fe40000011614 */
[----:B------:R-:W-:Y:S01]  /*12e0*/  SEL R5, R164, R5, !P1 ;  /* 0x00000005a4057207 */ /* 0x000fe20004800000 */
[----:B--2---:R-:W-:Y:S01]  /*12f0*/  IMAD.HI.U32 R18, R16, R2, RZ ;  /* 0x0000000210127227 */ /* 0x004fe200078e00ff */
[----:B------:R-:W-:-:S02]  /*1300*/  SEL R155, R11, R20, !P2 ;  /* 0x000000140b9b7207 */ /* 0x000fc40005000000 */
[----:B------:R-:W-:Y:S01]  /*1310*/  IADD3 R7, PT, PT, -R5, RZ, RZ ;  /* 0x000000ff05077210 */ /* 0x000fe20007ffe1ff */
[----:B------:R-:W-:Y:S01]  /*1320*/  IMAD.HI.U32 R6, R13, R2, RZ ;  /* 0x000000020d067227 */ /* 0x000fe200078e00ff */
[----:B------:R-:W-:-:S03]  /*1330*/  @P0 SHF.R.U32.HI R16, RZ, R3, R18 ;  /* 0x00000003ff100219 */ /* 0x000fc60000011612 */
[----:B------:R-:W-:Y:S01]  /*1340*/  IMAD R7, R4, R7, R164 ;  /* 0x0000000704077224 */ /* 0x000fe200078e02a4 */
[----:B------:R-:W-:Y:S01]  /*1350*/  @P0 SHF.R.U32.HI R13, RZ, R3, R6 ;  /* 0x00000003ff0d0219 */ /* 0x000fe20000011606 */
[----:B------:R-:W-:-:S04]  /*1360*/  IMAD R16, R16, R9, RZ ;  /* 0x0000000910107224 */ /* 0x000fc800078e02ff */
[----:B------:R-:W-:Y:S01]  /*1370*/  IMAD R6, R13, R9, RZ ;  /* 0x000000090d067224 */ /* 0x000fe200078e02ff */
[----:B------:R-:W-:-:S04]  /*1380*/  ISETP.GE.AND P1, PT, R5, R16, PT ;  /* 0x000000100500720c */ /* 0x000fc80003f26270 */
[----:B------:R-:W-:Y:S01]  /*1390*/  ISETP.GE.OR P1, PT, R155, R6, P1 ;  /* 0x000000069b00720c */ /* 0x000fe20000f26670 */
[----:B------:R-:W-:-:S05]  /*13a0*/  IMAD.HI.U32 R6, R5, R2, RZ ;  /* 0x0000000205067227 */ /* 0x000fca00078e00ff */
[----:B------:R-:W-:-:S04]  /*13b0*/  SHF.R.U32.HI R6, RZ, R3, R6 ;  /* 0x00000003ff067219 */ /* 0x000fc80000011606 */
[----:B------:R-:W-:-:S03]  /*13c0*/  SEL R6, R5, R6, !P0 ;  /* 0x0000000605067207 */ /* 0x000fc60004000000 */
[----:B------:R-:W-:Y:S01]  /*13d0*/  @!P1 IMAD.HI.U32 R12, R155, R2, RZ ;  /* 0x000000029b0c9227 */ /* 0x000fe200078e00ff */
[----:B------:R-:W-:-:S04]  /*13e0*/  IADD3 R2, PT, PT, -R6, RZ, RZ ;  /* 0x000000ff06027210 */ /* 0x000fc80007ffe1ff */
[----:B------:R-:W-:Y:S01]  /*13f0*/  @!P1 SHF.R.U32.HI R12, RZ, R3, R12 ;  /* 0x00000003ff0c9219 */ /* 0x000fe2000001160c */
[----:B------:R-:W-:-:S03]  /*1400*/  IMAD R2, R9, R2, R5 ;  /* 0x0000000209027224 */ /* 0x000fc600078e0205 */
[----:B------:R-:W-:-:S05]  /*1410*/  @!P1 SEL R3, R155, R12, !P0 ;  /* 0x0000000c9b039207 */ /* 0x000fca0004000000 */
[--C-:B------:R-:W-:Y:S02]  /*1420*/  @!P1 IMAD.IADD R6, R6, 0x1, -R3.reuse ;  /* 0x0000000106069824 */ /* 0x100fe400078e0a03 */
[----:B------:R-:W-:Y:S01]  /*1430*/  @!P1 IMAD R3, R2, R13, R3 ;  /* 0x0000000d02039224 */ /* 0x000fe200078e0203 */
[----:B------:R-:W-:Y:S01]  /*1440*/  IADD3 R2, PT, PT, -R155, RZ, RZ ;  /* 0x000000ff9b027210 */ /* 0x000fe20007ffe1ff */
[----:B------:R-:W-:Y:S02]  /*1450*/  @!P1 IMAD R5, R6, R9, R155 ;  /* 0x0000000906059224 */ /* 0x000fe400078e029b */
[----:B------:R-:W-:Y:S02]  /*1460*/  @!P1 IMAD.MOV.U32 R155, RZ, RZ, R3 ;  /* 0x000000ffff9b9224 */ /* 0x000fe400078e0003 */
[----:B------:R-:W-:Y:S02]  /*1470*/  IMAD R2, R14, R2, R11 ;  /* 0x000000020e027224 */ /* 0x000fe400078e020b */
[----:B------:R-:W-:-:S02]  /*1480*/  IMAD R164, R5, R4, R7 ;  /* 0x0000000405a47224 */ /* 0x000fc400078e0207 */
[----:B------:R-:W-:Y:S02]  /*1490*/  IMAD R155, R155, R14, R2 ;  /* 0x0000000e9b9b7224 */ /* 0x000fe400078e0202 */
.L_x_19:
[----:B------:R-:W-:Y:S05]  /*14a0*/  BRA.U UP3, `(.L_x_20) ;  /* 0x0000000103407547 */ /* 0x000fea000b800000 */
[----:B------:R-:W1:Y:S08]  /*14b0*/  LDC.64 R4, c[0x0][0xb10] ;  /* 0x0002c400ff047b82 */ /* 0x000e700000000a00 */
[----:B------:R-:W2:Y:S08]  /*14c0*/  LDC.64 R2, c[0x0][0xb18] ;  /* 0x0002c600ff027b82 */ /* 0x000eb00000000a00 */
[----:B------:R-:W3:Y:S08]  /*14d0*/  LDC R6, c[0x0][0xb20] ;  /* 0x0002c800ff067b82 */ /* 0x000ef00000000800 */
[----:B------:R-:W4:Y:S01]  /*14e0*/  LDC R12, c[0x0][0xb0c] ;  /* 0x0002c300ff0c7b82 */ /* 0x000f220000000800 */
[----:B-1----:R-:W-:-:S05]  /*14f0*/  IMAD.HI.U32 R4, R155, R4, RZ ;  /* 0x000000049b047227 */ /* 0x002fca00078e00ff */
[----:B------:R-:W-:Y:S01]  /*1500*/  SHF.R.U32.HI R4, RZ, R5, R4 ;  /* 0x00000005ff047219 */ /* 0x000fe20000011604 */
[----:B--2---:R-:W-:Y:S01]  /*1510*/  IMAD.HI.U32 R3, R164, R3, RZ ;  /* 0x00000003a4037227 */ /* 0x004fe200078e00ff */
[----:B------:R-:W-:-:S04]  /*1520*/  ISETP.NE.AND P0, PT, R2, 0x1, PT ;  /* 0x000000010200780c */ /* 0x000fc80003f05270 */
[----:B---3--:R-:W-:-:S04]  /*1530*/  SHF.R.U32.HI R3, RZ, R6, R3 ;  /* 0x00000006ff037219 */ /* 0x008fc80000011603 */
[----:B------:R-:W-:Y:S02]  /*1540*/  SEL R3, R164, R3, !P0 ;  /* 0x00000003a4037207 */ /* 0x000fe40004000000 */
[----:B----4-:R-:W-:-:S04]  /*1550*/  ISETP.NE.AND P1, PT, R12, 0x1, PT ;  /* 0x000000010c00780c */ /* 0x010fc80003f25270 */
[----:B------:R-:W-:-:S05]  /*1560*/  SEL R6, R155, R4, !P1 ;  /* 0x000000049b067207 */ /* 0x000fca0004800000 */
[----:B------:R-:W-:Y:S02]  /*1570*/  IMAD.IADD R4, R3, 0x1, -R6 ;  /* 0x0000000103047824 */ /* 0x000fe400078e0a06 */
[----:B------:R-:W-:Y:S02]  /*1580*/  IMAD.IADD R3, R6, 0x1, -R3 ;  /* 0x0000000106037824 */ /* 0x000fe400078e0a03 */
[----:B------:R-:W-:Y:S02]  /*1590*/  IMAD R155, R4, R12, R155 ;  /* 0x0000000c049b7224 */ /* 0x000fe400078e029b */
[----:B------:R-:W-:Y:S02]  /*15a0*/  IMAD R164, R3, R2, R164 ;  /* 0x0000000203a47224 */ /* 0x000fe400078e02a4 */
.L_x_20:
[----:B------:R-:W-:Y:S05]  /*15b0*/  BRA.U !UP1, `(.L_x_21) ;  /* 0x00000001090c7547 */ /* 0x000fea000b800000 */
[----:B------:R-:W-:Y:S01]  /*15c0*/  UCGABAR_WAIT ;  /* 0x0000000000007dc7 */ /* 0x000fe20008000000 */
[----:B------:R-:W-:Y:S01]  /*15d0*/  CCTL.IVALL ;  /* 0x00000000ff00798f */ /* 0x000fe20002000000 */
[----:B------:R-:W-:Y:S05]  /*15e0*/  BRA `(.L_x_22) ;  /* 0x0000000000047947 */ /* 0x000fea0003800000 */
.L_x_21:
[----:B------:R-:W-:Y:S06]  /*15f0*/  BAR.SYNC.DEFER_BLOCKING 0x0 ;  /* 0x0000000000007b1d */ /* 0x000fec0000010000 */
.L_x_22:
[----:B------:R-:W-:Y:S05]  /*1600*/  BRA.U UP2, `(.L_x_23) ;  /* 0x00000015028c7547 */ /* 0x000fea000b800000 */
[----:B------:R-:W1:Y:S01]  /*1610*/  LDCU UR15, c[0x0][0x38c] ;  /* 0x00007180ff0f77ac */ /* 0x000e620008000800 */
[----:B------:R-:W2:Y:S01]  /*1620*/  LDC R9, c[0x0][0x370] ;  /* 0x0000dc00ff097b82 */ /* 0x000ea20000000800 */
[C---:B------:R-:W-:Y:S01]  /*1630*/  IMAD.SHL.U32 R17, R11.reuse, 0x20, RZ ;  /* 0x000000200b117824 */ /* 0x040fe200078e00ff */
[----:B------:R-:W-:Y:S01]  /*1640*/  PLOP3.LUT P1, PT, PT, PT, UP5, 0x80, 0x8 ;  /* 0x000000000008781c */ /* 0x000fe20003f2f058 */
[----:B------:R-:W-:Y:S01]  /*1650*/  UISETP.NE.AND UP1, UPT, UR10, URZ, UPT ;  /* 0x000000ff0a00728c */ /* 0x000fe2000bf25270 */
[----:B------:R-:W-:Y:S01]  /*1660*/  ISETP.NE.AND P4, PT, R10, RZ, P5 ;  /* 0x000000ff0a00720c */ /* 0x000fe20002f85270 */
[----:B------:R-:W-:Y:S01]  /*1670*/  IMAD.SHL.U32 R16, R11, 0x80, RZ ;  /* 0x000000800b107824 */ /* 0x000fe200078e00ff */
[----:B------:R-:W-:Y:S01]  /*1680*/  PLOP3.LUT P1, PT, P1, PT, PT, 0x8, 0x80 ;  /* 0x000000000080781c */ /* 0x000fe20000f2e170 */
[----:B------:R-:W-:Y:S01]  /*1690*/  IMAD.MOV.U32 R15, RZ, RZ, 0x1 ;  /* 0x00000001ff0f7424 */ /* 0x000fe200078e00ff */
[----:B------:R-:W3:Y:S01]  /*16a0*/  LDC R0, c[0x0][0x374] ;  /* 0x0000dd00ff007b82 */ /* 0x000ee20000000800 */
[----:B------:R-:W-:Y:S01]  /*16b0*/  IMAD.MOV.U32 R14, RZ, RZ, RZ ;  /* 0x000000ffff0e7224 */ /* 0x000fe200078e00ff */
[----:B------:R-:W-:Y:S01]  /*16c0*/  CS2R R12, SRZ ;  /* 0x00000000000c7805 */ /* 0x000fe2000001ff00 */
[----:B------:R-:W-:Y:S01]  /*16d0*/  IMAD.MOV.U32 R10, RZ, RZ, 0x1 ;  /* 0x00000001ff0a7424 */ /* 0x000fe200078e00ff */
[----:B------:R-:W-:Y:S01]  /*16e0*/  LOP3.LUT R17, R17, 0x20, RZ, 0xc0, !PT ;  /* 0x0000002011117812 */ /* 0x000fe200078ec0ff */
[----:B------:R-:W4:Y:S01]  /*16f0*/  LDCU.64 UR24, c[0x0][0x348] ;  /* 0x00006900ff1877ac */ /* 0x000f220008000a00 */
[----:B-1----:R-:W-:-:S02]  /*1700*/  UIADD3 UR4, UPT, UPT, UR15, 0x7f, URZ ;  /* 0x0000007f0f047890 */ /* 0x002fc4000fffe0ff */
[----:B------:R-:W-:Y:S02]  /*1710*/  USEL UR7, UR7, 0x2, UP1 ;  /* 0x0000000207077887 */ /* 0x000fe40008800000 */
[----:B------:R-:W-:Y:S01]  /*1720*/  USHF.R.S32.HI UR22, URZ, 0x1f, UR4 ;  /* 0x0000001fff167899 */ /* 0x000fe20008011404 */
[----:B------:R-:W-:-:S03]  /*1730*/  UMOV UR13, URZ ;  /* 0x000000ff000d7c82 */ /* 0x000fc60008000000 */
[----:B------:R-:W-:Y:S02]  /*1740*/  ULEA.HI UR22, UR22, UR4, URZ, 0x7 ;  /* 0x0000000416167291 */ /* 0x000fe4000f8f38ff */
[----:B------:R-:W-:Y:S02]  /*1750*/  UIADD3 UR4, UPT, UPT, UR15, -0x1, URZ ;  /* 0xffffffff0f047890 */ /* 0x000fe4000fffe0ff */
[----:B------:R-:W-:Y:S02]  /*1760*/  USHF.R.S32.HI UR22, URZ, 0x7, UR22 ;  /* 0x00000007ff167899 */ /* 0x000fe40008011416 */
[----:B------:R-:W-:Y:S02]  /*1770*/  UISETP.GE.U32.AND UP2, UPT, UR4, -0xff, UPT ;  /* 0xffffff010400788c */ /* 0x000fe4000bf46070 */
[----:B------:R-:W-:Y:S02]  /*1780*/  UISETP.LT.U32.AND UP0, UPT, UR22, 0xa, UPT ;  /* 0x0000000a1600788c */ /* 0x000fe4000bf01070 */
[----:B------:R-:W-:-:S02]  /*1790*/  UIADD3 UR15, UPT, UPT, UR15, 0xfe, URZ ;  /* 0x000000fe0f0f7890 */ /* 0x000fc4000fffe0ff */
[----:B------:R-:W-:-:S04]  /*17a0*/  USEL UR21, UR22, 0xa, UP0 ;  /* 0x0000000a16157887 */ /* 0x000fc80008000000 */
[----:B------:R-:W-:Y:S02]  /*17b0*/  UIADD3 UR6, UPT, UPT, UR21, -0x1, URZ ;  /* 0xffffffff15067890 */ /* 0x000fe4000fffe0ff */
[----:B------:R-:W-:Y:S02]  /*17c0*/  @UP2 UIADD3 UR6, UPT, UPT, UR21, URZ, URZ ;  /* 0x000000ff15062290 */ /* 0x000fe4000fffe0ff */
[----:B------:R-:W-:Y:S02]  /*17d0*/  UIADD3 UR14, UPT, UPT, UR22, -UR21, URZ ;  /* 0x80000015160e7290 */ /* 0x000fe4000fffe0ff */
[----:B------:R-:W-:Y:S02]  /*17e0*/  UIADD3 UR5, UPT, UPT, UR6, 0x1, URZ ;  /* 0x0000000106057890 */ /* 0x000fe4000fffe0ff */
[----:B--2-4-:R-:W-:-:S12]  /*17f0*/  UIADD3 UR6, UPT, UPT, -UR6, URZ, URZ ;  /* 0x000000ff06067290 */ /* 0x014fd8000fffe1ff */
.L_x_43:
[----:B------:R-:W-:Y:S01]  /*1800*/  UISETP.NE.AND UP0, UPT, UR37, URZ, UPT ;  /* 0x000000ff2500728c */ /* 0x000fe2000bf05270 */
[----:B------:R-:W1:Y:S08]  /*1810*/  S2UR UR37, SR_CgaCtaId ;  /* 0x00000000002579c3 */ /* 0x000e700000008800 */
[----:B------:R-:W-:Y:S05]  /*1820*/  BRA.U UP0, `(.L_x_24) ;  /* 0x0000000100347547 */ /* 0x000fea000b800000 */
[----:B------:R-:W2:Y:S01]  /*1830*/  S2R R2, SR_CgaCtaId ;  /* 0x0000000000027919 */ /* 0x000ea20000008800 */
[----:B------:R-:W-:-:S04]  /*1840*/  MOV R3, 0x400 ;  /* 0x0000040000037802 */ /* 0x000fc80000000f00 */
[----:B--2---:R-:W-:Y:S02]  /*1850*/  LEA R3, R2, R3, 0x18 ;  /* 0x0000000302037211 */ /* 0x004fe400078ec0ff */
[----:B------:R-:W-:-:S03]  /*1860*/  SHF.L.U32 R2, R10, 0x1f, RZ ;  /* 0x0000001f0a027819 */ /* 0x000fc600000006ff */
[----:B------:R-:W-:-:S04]  /*1870*/  IMAD R3, R12, 0x8, R3 ;  /* 0x000000080c037824 */ /* 0x000fc800078e0203 */
[----:B------:R-:W2:Y:S02]  /*1880*/  SYNCS.PHASECHK.TRANS64.TRYWAIT P0, [R3+URZ+0x130], R2 ;  /* 0x00013002030075a7 */ /* 0x000ea400080011ff */
[----:B--2---:R-:W-:Y:S05]  /*1890*/  @!P0 BRA `(.L_x_25) ;  /* 0x0000005c00288947 */ /* 0x004fea0003800000 */
.L_x_120:
[----:B------:R-:W-:Y:S01]  /*18a0*/  VIADD R12, R12, 0x1 ;  /* 0x000000010c0c7836 */ /* 0x000fe20000000000 */
[----:B------:R2:W-:Y:S04]  /*18b0*/  SYNCS.ARRIVE.TRANS64.A1T0 RZ, [R3+URZ+0x120], RZ ;  /* 0x000120ff03ff79a7 */ /* 0x0005e800081000ff */
[----:B------:R-:W-:-:S04]  /*18c0*/  ISETP.NE.AND P0, PT, R12, 0x2, PT ;  /* 0x000000020c00780c */ /* 0x000fc80003f05270 */
[----:B------:R-:W-:Y:S02]  /*18d0*/  SEL R12, R12, RZ, P0 ;  /* 0x000000ff0c0c7207 */ /* 0x000fe40000000000 */
[----:B--2---:R-:W-:-:S04]  /*18e0*/  SEL R3, RZ, 0x1, P0 ;  /* 0x00000001ff037807 */ /* 0x004fc80000000000 */
[----:B------:R-:W-:-:S07]  /*18f0*/  LOP3.LUT R10, R10, R3, RZ, 0x3c, !PT ;  /* 0x000000030a0a7212 */ /* 0x000fce00078e3cff */
.L_x_24:
[----:B------:R-:W-:Y:S01]  /*1900*/  UMOV UR4, 0x400 ;  /* 0x0000040000047882 */ /* 0x000fe20000000000 */
[----:B------:R-:W-:Y:S01]  /*1910*/  LEA.HI R3, R155, R155, RZ, 0x1 ;  /* 0x0000009b9b037211 */ /* 0x000fe200078f08ff */
[----:B-1----:R-:W-:Y:S01]  /*1920*/  ULEA UR4, UR37, UR4, 0x18 ;  /* 0x0000000425047291 */ /* 0x002fe2000f8ec0ff */
[----:B------:R-:W-:Y:S01]  /*1930*/  SHF.L.U32 R2, R15, 0x1f, RZ ;  /* 0x0000001f0f027819 */ /* 0x000fe200000006ff */
[----:B------:R-:W-:Y:S01]  /*1940*/  UISETP.GE.U32.AND UP0, UPT, UR15, 0xff, UPT ;  /* 0x000000ff0f00788c */ /* 0x000fe2000bf06070 */
[----:B------:R-:W-:Y:S01]  /*1950*/  R2UR UR35, R16 ;  /* 0x00000000102372ca */ /* 0x000fe200000e0000 */
[----:B------:R-:W-:Y:S01]  /*1960*/  ULEA UR8, UR13, UR4, 0x3 ;  /* 0x000000040d087291 */ /* 0x000fe2000f8e18ff */
[----:B------:R-:W-:Y:S01]  /*1970*/  IMAD.SHL.U32 R3, R3, 0x80, RZ ;  /* 0x0000008003037824 */ /* 0x000fe200078e00ff */
[----:B------:R-:W-:Y:S01]  /*1980*/  R2UR UR11, R17 ;  /* 0x00000000110b72ca */ /* 0x000fe200000e0000 */
[----:B------:R-:W-:-:S03]  /*1990*/  UMOV UR23, URZ ;  /* 0x000000ff00177c82 */ /* 0x000fc60008000000 */
[----:B------:R-:W-:-:S03]  /*19a0*/  LOP3.LUT R3, R3, 0xffffff00, RZ, 0xc0, !PT ;  /* 0xffffff0003037812 */ /* 0x000fc600078ec0ff */
[----:B------:R1:W2:Y:S01]  /*19b0*/  SYNCS.PHASECHK.TRANS64.TRYWAIT P0, [UR8+0x50], R2 ;  /* 0x00005002ff0075a7 */ /* 0x0002a20008001108 */
[----:B------:R-:W-:Y:S02]  /*19c0*/  R2UR UR9, R3 ;  /* 0x00000000030972ca */ /* 0x000fe400000e0000 */
[----:B------:R-:W-:-:S11]  /*19d0*/  R2UR UR8, R164 ;  /* 0x00000000a40872ca */ /* 0x000fd600000e0000 */
[----:B------:R-:W-:Y:S02]  /*19e0*/  ULOP3.LUT UR35, UR9, 0x80, UR35, 0xf8, !UPT ;  /* 0x0000008009237892 */ /* 0x000fe4000f8ef823 */
[----:B------:R-:W-:Y:S01]  /*19f0*/  ULEA UR11, UR8, UR11, 0x6 ;  /* 0x0000000b080b7291 */ /* 0x000fe2000f8e30ff */
[----:B------:R-:W-:Y:S11]  /*1a00*/  BRA.U !UP0, `(.L_x_26) ;  /* 0x0000000108c07547 */ /* 0x000ff6000b800000 */
[----:B------:R-:W-:Y:S01]  /*1a10*/  UMOV UR16, UR6 ;  /* 0x0000000600107c82 */ /* 0x000fe20008000000 */
[----:B------:R-:W-:Y:S01]  /*1a20*/  UMOV UR17, UR13 ;  /* 0x0000000d00117c82 */ /* 0x000fe20008000000 */
[----:B------:R-:W-:-:S05]  /*1a30*/  UMOV UR34, URZ ;  /* 0x000000ff00227c82 */ /* 0x000fca0008000000 */
.L_x_32:
[----:B------:R-:W-:Y:S01]  /*1a40*/  ULEA UR33, UR17, UR4, 0x3 ;  /* 0x0000000411217291 */ /* 0x000fe2000f8e18ff */
[----:B------:R-:W-:Y:S01]  /*1a50*/  @P5 MOV R3, 0xa000 ;  /* 0x0000a00000035802 */ /* 0x000fe20000000f00 */
[----:B-12-4-:R-:W-:Y:S10]  /*1a60*/  @P0 BRA `(.L_x_27) ;  /* 0x00000000000c0947 */ /* 0x016ff40003800000 */
[----:B------:R-:W-:-:S04]  /*1a70*/  SHF.L.U32 R5, R15, 0x1f, RZ ;  /* 0x0000001f0f057819 */ /* 0x000fc800000006ff */
[----:B------:R-:W2:Y:S02]  /*1a80*/  SYNCS.PHASECHK.TRANS64.TRYWAIT P0, [UR33+0x50], R5 ;  /* 0x00005005ff0075a7 */ /* 0x000ea40008001121 */
[----:B--2---:R-:W-:Y:S05]  /*1a90*/  @!P0 BRA `(.L_x_28) ;  /* 0x0000005800bc8947 */ /* 0x004fea0003800000 */
.L_x_27:
[----:B------:R2:W-:Y:S01]  /*1aa0*/  @P5 SYNCS.ARRIVE.TRANS64 RZ, [UR33], R3 ;  /* 0x00000003ffff59a7 */ /* 0x0005e20008000021 */
[----:B------:R-:W-:Y:S02]  /*1ab0*/  ULOP3.LUT UR8, UR7, 0x2, URZ, 0xfc, !UPT ;  /* 0x0000000207087892 */ /* 0x000fe4000f8efcff */
[----:B------:R-:W-:Y:S02]  /*1ac0*/  UIADD3 UR16, UPT, UPT, UR16, 0x1, URZ ;  /* 0x0000000110107890 */ /* 0x000fe4000fffe0ff */
[----:B------:R-:W-:Y:S02]  /*1ad0*/  UISETP.NE.AND UP0, UPT, UR8, 0x2, UPT ;  /* 0x000000020800788c */ /* 0x000fe4000bf05270 */
[----:B------:R-:W-:-:S07]  /*1ae0*/  UISETP.NE.AND UP2, UPT, UR16, 0x1, UPT ;  /* 0x000000011000788c */ /* 0x000fce000bf45270 */
[----:B------:R-:W-:Y:S05]  /*1af0*/  BRA.U UP0, `(.L_x_29) ;  /* 0x0000000100047547 */ /* 0x000fea000b800000 */
[----:B------:R-:W-:Y:S05]  /*1b00*/  BPT.TRAP 0x1 ;  /* 0x000000040000795c */ /* 0x000fea0000300000 */
.L_x_29:
[----:B------:R-:W-:Y:S04]  /*1b10*/  BSSY.RECONVERGENT B0, `(.L_x_30) ;  /* 0x0000003000007945 */ /* 0x000fe80003800200 */
[----:B------:R-:W-:Y:S05]  /*1b20*/  @!P4 BRA `(.L_x_31) ;  /* 0x000000000004c947 */ /* 0x000fea0003800000 */
[----:B------:R-:W-:Y:S05]  /*1b30*/  BPT.TRAP 0x1 ;  /* 0x000000040000795c */ /* 0x000fea0000300000 */
.L_x_31:
[----:B------:R-:W-:Y:S05]  /*1b40*/  BSYNC.RECONVERGENT B0 ;  /* 0x0000000000007941 */ /* 0x000fea0003800200 */
.L_x_30:
[----:B------:R-:W-:Y:S02]  /*1b50*/  UIADD3 UR13, UPT, UPT, UR17, 0x1, URZ ;  /* 0x00000001110d7890 */ /* 0x000fe4000fffe0ff */
[----:B------:R-:W-:Y:S02]  /*1b60*/  ULEA UR32, UR17, UR4, 0xe ;  /* 0x0000000411207291 */ /* 0x000fe4000f8e70ff */
[----:B------:R-:W-:Y:S02]  /*1b70*/  UISETP.NE.AND UP0, UPT, UR13, 0xa, UPT ;  /* 0x0000000a0d00788c */ /* 0x000fe4000bf05270 */
[----:B------:R-:W-:Y:S02]  /*1b80*/  UIADD3 UR28, UP1, UPT, UR24, 0x80, URZ ;  /* 0x00000080181c7890 */ /* 0x000fe4000ff3e0ff */
[----:B------:R-:W-:Y:S02]  /*1b90*/  USEL UR9, URZ, 0x1, UP0 ;  /* 0x00000001ff097887 */ /* 0x000fe40008000000 */
[----:B------:R-:W-:-:S02]  /*1ba0*/  USEL UR13, UR13, URZ, UP0 ;  /* 0x000000ff0d0d7287 */ /* 0x000fc40008000000 */
[----:B------:R-:W-:Y:S02]  /*1bb0*/  UIADD3 UR26, UP0, UPT, UR24, 0x180, URZ ;  /* 0x00000180181a7890 */ /* 0x000fe4000ff1e0ff */
[----:B------:R-:W-:Y:S01]  /*1bc0*/  ULEA UR8, UR13, UR4, 0x3 ;  /* 0x000000040d087291 */ /* 0x000fe2000f8e18ff */
[----:B------:R-:W-:Y:S01]  /*1bd0*/  LOP3.LUT R15, R15, UR9, RZ, 0x3c, !PT ;  /* 0x000000090f0f7c12 */ /* 0x000fe2000f8e3cff */
[----:B------:R-:W-:Y:S02]  /*1be0*/  ULOP3.LUT UR33, UR33, 0xfefffff8, URZ, 0xc0, !UPT ;  /* 0xfefffff821217892 */ /* 0x000fe4000f8ec0ff */
[----:B------:R-:W-:Y:S01]  /*1bf0*/  UIADD3.X UR29, UPT, UPT, URZ, UR25, URZ, UP1, !UPT ;  /* 0x00000019ff1d7290 */ /* 0x000fe20008ffe4ff */
[----:B-1----:R-:W-:Y:S01]  /*1c00*/  SHF.L.U32 R2, R15, 0x1f, RZ ;  /* 0x0000001f0f027819 */ /* 0x002fe200000006ff */
[----:B------:R-:W-:Y:S02]  /*1c10*/  UIADD3 UR32, UPT, UPT, UR32, 0x4400, URZ ;  /* 0x0000440020207890 */ /* 0x000fe4000fffe0ff */
[----:B------:R-:W-:Y:S01]  /*1c20*/  UIADD3.X UR27, UPT, UPT, URZ, UR25, URZ, UP0, !UPT ;  /* 0x00000019ff1b7290 */ /* 0x000fe200087fe4ff */
[----:B------:R4:W1:Y:S01]  /*1c30*/  SYNCS.PHASECHK.TRANS64.TRYWAIT P0, [UR8+0x50], R2 ;  /* 0x00005002ff0075a7 */ /* 0x0008620008001108 */
[----:B------:R-:W-:Y:S01]  /*1c40*/  ULEA UR8, UR17, UR4, 0xc ;  /* 0x0000000411087291 */ /* 0x000fe2000f8e60ff */
[----:B------:R-:W-:Y:S01]  /*1c50*/  UMOV UR18, 0x0 ;  /* 0x0000000000127882 */ /* 0x000fe20000000000 */
[----:B------:R-:W-:-:S02]  /*1c60*/  UMOV UR19, 0x10000000 ;  /* 0x1000000000137882 */ /* 0x000fc40000000000 */
[----:B------:R-:W-:Y:S01]  /*1c70*/  UIADD3 UR8, UPT, UPT, UR8, 0x2c400, URZ ;  /* 0x0002c40008087890 */ /* 0x000fe2000fffe0ff */
[----:B------:R2:W-:Y:S01]  /*1c80*/  UTMALDG.3D.2CTA [UR32], [UR28], desc[UR18] ;  /* 0x000012201c0075b4 */ /* 0x0005e20008211000 */
[----:B------:R-:W-:Y:S01]  /*1c90*/  UMOV UR10, UR34 ;  /* 0x00000022000a7c82 */ /* 0x000fe20008000000 */
[----:B------:R-:W-:Y:S01]  /*1ca0*/  UMOV UR12, UR36 ;  /* 0x00000024000c7c82 */ /* 0x000fe20008000000 */
[----:B------:R-:W-:Y:S01]  /*1cb0*/  UMOV UR9, UR33 ;  /* 0x0000002100097c82 */ /* 0x000fe20008000000 */
[----:B------:R-:W-:Y:S01]  /*1cc0*/  UMOV UR23, UR5 ;  /* 0x0000000500177c82 */ /* 0x000fe20008000000 */
[----:B------:R-:W-:-:S03]  /*1cd0*/  UMOV UR17, UR13 ;  /* 0x0000000d00117c82 */ /* 0x000fc60008000000 */
[----:B------:R4:W-:Y:S01]  /*1ce0*/  UTMALDG.3D.2CTA [UR8], [UR26], desc[UR18] ;  /* 0x000012081a0075b4 */ /* 0x0009e20008211000 */
[----:B--2---:R-:W-:Y:S01]  /*1cf0*/  UIADD3 UR34, UPT, UPT, UR34, 0x80, URZ ;  /* 0x0000008022227890 */ /* 0x004fe2000fffe0ff */
[----:B------:R-:W-:Y:S11]  /*1d00*/  BRA.U UP2, `(.L_x_32) ;  /* 0xfffffffd024c7547 */ /* 0x000ff6000b83ffff */
.L_x_26:
[----:B----4-:R-:W-:Y:S01]  /*1d10*/  ULEA UR8, UR13, UR4, 0x3 ;  /* 0x000000040d087291 */ /* 0x010fe2000f8e18ff */
[----:B-1----:R-:W-:Y:S01]  /*1d20*/  SHF.L.U32 R2, R15, 0x1f, RZ ;  /* 0x0000001f0f027819 */ /* 0x002fe200000006ff */
[----:B------:R-:W-:Y:S01]  /*1d30*/  @!P1 SYNCS.ARRIVE.TRANS64.A1T0 RZ, [UR4+0xb8], RZ ;  /* 0x0000b8ffffff99a7 */ /* 0x000fe20008100004 */
[----:B------:R-:W-:-:S06]  /*1d40*/  UISETP.GT.AND UP0, UPT, UR22, UR21, UPT ;  /* 0x000000151600728c */ /* 0x000fcc000bf04270 */
[----:B--2---:R1:W2:Y:S03]  /*1d50*/  SYNCS.PHASECHK.TRANS64.TRYWAIT P0, [UR8+0x50], R2 ;  /* 0x00005002ff0075a7 */ /* 0x0042a60008001108 */
[----:B------:R-:W-:Y:S05]  /*1d60*/  BRA.U !UP0, `(.L_x_33) ;  /* 0x0000000108c07547 */ /* 0x000fea000b800000 */
[----:B------:R-:W-:Y:S01]  /*1d70*/  UIADD3 UR26, UPT, UPT, UR14, UR23, URZ ;  /* 0x000000170e1a7290 */ /* 0x000fe2000fffe0ff */
[----:B------:R-:W-:-:S11]  /*1d80*/  UMOV UR27, UR13 ;  /* 0x0000000d001b7c82 */ /* 0x000fd60008000000 */
.L_x_39:
[----:B------:R-:W-:Y:S01]  /*1d90*/  ULEA UR17, UR27, UR4, 0x3 ;  /* 0x000000041b117291 */ /* 0x000fe2000f8e18ff */
[----:B--2---:R-:W-:Y:S01]  /*1da0*/  @P5 MOV R3, 0xa000 ;  /* 0x0000a00000035802 */ /* 0x004fe20000000f00 */
[----:B-12---:R-:W-:Y:S10]  /*1db0*/  @P0 BRA `(.L_x_34) ;  /* 0x00000000000c0947 */ /* 0x006ff40003800000 */
[----:B------:R-:W-:-:S04]  /*1dc0*/  SHF.L.U32 R5, R15, 0x1f, RZ ;  /* 0x0000001f0f057819 */ /* 0x000fc800000006ff */
[----:B------:R-:W2:Y:S02]  /*1dd0*/  SYNCS.PHASECHK.TRANS64.TRYWAIT P0, [UR17+0x50], R5 ;  /* 0x00005005ff0075a7 */ /* 0x000ea40008001111 */
[----:B--2---:R-:W-:Y:S05]  /*1de0*/  @!P0 BRA `(.L_x_35) ;  /* 0x0000005800008947 */ /* 0x004fea0003800000 */
.L_x_34:
[----:B------:R2:W-:Y:S01]  /*1df0*/  @P5 SYNCS.ARRIVE.TRANS64 RZ, [UR17], R3 ;  /* 0x00000003ffff59a7 */ /* 0x0005e20008000011 */
[----:B------:R-:W-:-:S04]  /*1e00*/  ULOP3.LUT UR8, UR7, 0x2, URZ, 0xfc, !UPT ;  /* 0x0000000207087892 */ /* 0x000fc8000f8efcff */
[----:B------:R-:W-:-:S09]  /*1e10*/  UISETP.NE.AND UP0, UPT, UR8, 0x2, UPT ;  /* 0x000000020800788c */ /* 0x000fd2000bf05270 */
[----:B------:R-:W-:Y:S05]  /*1e20*/  BRA.U UP0, `(.L_x_36) ;  /* 0x0000000100047547 */ /* 0x000fea000b800000 */
[----:B------:R-:W-:Y:S05]  /*1e30*/  BPT.TRAP 0x1 ;  /* 0x000000040000795c */ /* 0x000fea0000300000 */
.L_x_36:
[----:B------:R-:W-:Y:S04]  /*1e40*/  BSSY.RECONVERGENT B0, `(.L_x_37) ;  /* 0x0000003000007945 */ /* 0x000fe80003800200 */
[----:B------:R-:W-:Y:S05]  /*1e50*/  @!P4 BRA `(.L_x_38) ;  /* 0x000000000004c947 */ /* 0x000fea0003800000 */
[----:B------:R-:W-:Y:S05]  /*1e60*/  BPT.TRAP 0x1 ;  /* 0x000000040000795c */ /* 0x000fea0000300000 */
.L_x_38:
[----:B------:R-:W-:Y:S05]  /*1e70*/  BSYNC.RECONVERGENT B0 ;  /* 0x0000000000007941 */ /* 0x000fea0003800200 */
.L_x_37:
        /* <DEDUP_REMOVED lines=9> */
[----:B------:R-:W-:Y:S02]  /*1f10*/  USHF.L.U32 UR18, UR23, 0x7, URZ ;  /* 0x0000000717127899 */ /* 0x000fe400080006ff */
[----:B------:R-:W-:Y:S01]  /*1f20*/  ULOP3.LUT UR17, UR17, 0xfefffff8, URZ, 0xc0, !UPT ;  /* 0xfefffff811117892 */ /* 0x000fe2000f8ec0ff */
[----:B-1----:R-:W-:Y:S01]  /*1f30*/  SHF.L.U32 R2, R15, 0x1f, RZ ;  /* 0x0000001f0f027819 */ /* 0x002fe200000006ff */
[----:B------:R-:W-:Y:S02]  /*1f40*/  UIADD3 UR16, UPT, UPT, UR16, 0x4400, URZ ;  /* 0x0000440010107890 */ /* 0x000fe4000fffe0ff */
[----:B------:R-:W-:Y:S01]  /*1f50*/  UIADD3.X UR33, UPT, UPT, URZ, UR25, URZ, UP1, !UPT ;  /* 0x00000019ff217290 */ /* 0x000fe20008ffe4ff */
[----:B------:R4:W1:Y:S01]  /*1f60*/  SYNCS.PHASECHK.TRANS64.TRYWAIT P0, [UR8+0x50], R2 ;  /* 0x00005002ff0075a7 */ /* 0x0008620008001108 */
[----:B------:R-:W-:-:S02]  /*1f70*/  ULEA UR8, UR27, UR4, 0xc ;  /* 0x000000041b087291 */ /* 0x000fc4000f8e60ff */
[----:B------:R-:W-:Y:S02]  /*1f80*/  UIADD3.X UR31, UPT, UPT, URZ, UR25, URZ, UP0, !UPT ;  /* 0x00000019ff1f7290 */ /* 0x000fe400087fe4ff */
[----:B------:R-:W-:Y:S01]  /*1f90*/  UIADD3 UR8, UPT, UPT, UR8, 0x2c400, URZ ;  /* 0x0002c40008087890 */ /* 0x000fe2000fffe0ff */
[----:B------:R-:W-:Y:S01]  /*1fa0*/  UMOV UR28, 0x0 ;  /* 0x00000000001c7882 */ /* 0x000fe20000000000 */
[----:B------:R-:W-:Y:S01]  /*1fb0*/  UMOV UR29, 0x10000000 ;  /* 0x10000000001d7882 */ /* 0x000fe20000000000 */
[----:B------:R-:W-:Y:S01]  /*1fc0*/  UMOV UR19, UR35 ;  /* 0x0000002300137c82 */ /* 0x000fe20008000000 */
[----:B------:R-:W-:Y:S01]  /*1fd0*/  UMOV UR20, UR36 ;  /* 0x0000002400147c82 */ /* 0x000fe20008000000 */
[----:B------:R-:W-:Y:S01]  /*1fe0*/  UMOV UR12, UR36 ;  /* 0x00000024000c7c82 */ /* 0x000fe20008000000 */
[----:B------:R-:W-:Y:S01]  /*1ff0*/  UMOV UR9, UR17 ;  /* 0x0000001100097c82 */ /* 0x000fe20008000000 */
[----:B------:R-:W-:Y:S01]  /*2000*/  UMOV UR10, UR18 ;  /* 0x00000012000a7c82 */ /* 0x000fe20008000000 */
[----:B------:R4:W-:Y:S01]  /*2010*/  UTMALDG.3D.2CTA [UR16], [UR32], desc[UR28] ;  /* 0x00001c10200075b4 */ /* 0x0009e20008211000 */
[----:B------:R-:W-:Y:S01]  /*2020*/  UIADD3 UR23, UPT, UPT, UR23, 0x1, URZ ;  /* 0x0000000117177890 */ /* 0x000fe2000fffe0ff */
[----:B------:R-:W-:-:S03]  /*2030*/  UMOV UR27, UR13 ;  /* 0x0000000d001b7c82 */ /* 0x000fc60008000000 */
[----:B------:R-:W-:Y:S01]  /*2040*/  UISETP.NE.AND UP0, UPT, UR23, UR26, UPT ;  /* 0x0000001a1700728c */ /* 0x000fe2000bf05270 */
[----:B------:R4:W-:Y:S08]  /*2050*/  UTMALDG.3D.2CTA [UR8], [UR30], desc[UR28] ;  /* 0x00001c081e0075b4 */ /* 0x0009f00008211000 */
[----:B----4-:R-:W-:Y:S05]  /*2060*/  BRA.U UP0, `(.L_x_39) ;  /* 0xfffffffd00487547 */ /* 0x010fea000b83ffff */
.L_x_33:
[C---:B-1----:R-:W-:Y:S01]  /*2070*/  LEA R2, R14.reuse, UR4, 0x3 ;  /* 0x000000040e027c11 */ /* 0x042fe2000f8e18ff */
[----:B------:R-:W-:Y:S01]  /*2080*/  NOP ;  /* 0x0000000000007918 */ /* 0x000fe20000000000 */
[----:B--2---:R-:W-:Y:S02]  /*2090*/  SHF.L.U32 R3, R13, 0x1f, RZ ;  /* 0x0000001f0d037819 */ /* 0x004fe400000006ff */
[----:B------:R-:W-:Y:S02]  /*20a0*/  LEA R4, R14, UR4, 0x4 ;  /* 0x000000040e047c11 */ /* 0x000fe4000f8e20ff */
[----:B------:R-:W1:Y:S02]  /*20b0*/  SYNCS.PHASECHK.TRANS64.TRYWAIT P0, [R2+URZ+0xc0], R3 ;  /* 0x0000c003020075a7 */ /* 0x000e6400080011ff */
[----:B-1----:R-:W-:Y:S05]  /*20c0*/  @!P0 BRA `(.L_x_40) ;  /* 0x0000005400608947 */ /* 0x002fea0003800000 */
.L_x_123:
[----:B------:R-:W2:Y:S01]  /*20d0*/  LDS.128 R4, [R4+0x150] ;  /* 0x0001500004047984 */ /* 0x000ea20000000c00 */
[----:B------:R-:W-:Y:S01]  /*20e0*/  ISETP.GE.AND P0, PT, R72, 0x1, PT ;  /* 0x000000014800780c */ /* 0x000fe20003f06270 */
[----:B-1----:R-:W-:Y:S01]  /*20f0*/  VIADD R2, R2, 0xd0 ;  /* 0x000000d002027836 */ /* 0x002fe20000000000 */
[----:B------:R-:W-:Y:S01]  /*2100*/  @!PT LDS RZ, [RZ] ;  /* 0x00000000fffff984 */ /* 0x000fe20000000800 */
[----:B------:R-:W-:Y:S01]  /*2110*/  @!PT LDS RZ, [RZ] ;  /* 0x00000000fffff984 */ /* 0x000fe20000000800 */
[----:B------:R-:W-:Y:S01]  /*2120*/  @!PT LDS RZ, [RZ] ;  /* 0x00000000fffff984 */ /* 0x000fe20000000800 */
[----:B------:R-:W-:Y:S01]  /*2130*/  @!PT LDS RZ, [RZ] ;  /* 0x00000000fffff984 */ /* 0x000fe20000000800 */
[----:B------:R1:W-:Y:S06]  /*2140*/  MEMBAR.ALL.CTA ;  /* 0x0000000000007992 */ /* 0x0003ec0000008000 */
[----:B-1----:R-:W1:Y:S01]  /*2150*/  FENCE.VIEW.ASYNC.S ;  /* 0x00000000000073c6 */ /* 0x002e620000000000 */
[----:B------:R-:W-:-:S04]  /*2160*/  PRMT R2, RZ, 0x654, R2 ;  /* 0x00000654ff027816 */ /* 0x000fc80000000002 */
[----:B-1----:R1:W-:Y:S01]  /*2170*/  SYNCS.ARRIVE.TRANS64.RED.A1T0 RZ, [R2+URZ], RZ ;  /* 0x000000ff02ff79a7 */ /* 0x0023e200081004ff */
[----:B--2---:R-:W-:-:S13]  /*2180*/  LOP3.LUT P2, RZ, R6, 0x1, RZ, 0xc0, !PT ;  /* 0x0000000106ff7812 */ /* 0x004fda000784c0ff */
[----:B------:R-:W-:Y:S01]  /*2190*/  @P2 SHF.R.U32.HI R3, RZ, 0x10, R5 ;  /* 0x00000010ff032819 */ /* 0x000fe20000011605 */
[----:B------:R-:W-:Y:S01]  /*21a0*/  VOTEU.ANY UP0, P2 ;  /* 0x0000000000ff7886 */ /* 0x000fe20001000100 */
[----:B------:R-:W-:Y:S02]  /*21b0*/  @P2 MOV R11, R4 ;  /* 0x00000004000b2202 */ /* 0x000fe40000000f00 */
[----:B------:R-:W-:Y:S02]  /*21c0*/  @P2 R2UR.BROADCAST UR8, R3 ;  /* 0x00000000030822ca */ /* 0x000fe400008e0000 */
[----:B------:R-:W-:-:S11]  /*21d0*/  @P2 LOP3.LUT R8, R5, 0xffff, RZ, 0xc0, !PT ;  /* 0x0000ffff05082812 */ /* 0x000fd600078ec0ff */
[----:B------:R-:W-:Y:S01]  /*21e0*/  @UP0 UMOV UR36, UR8 ;  /* 0x0000000800240c82 */ /* 0x000fe20008000000 */
[----:B-1----:R-:W-:Y:S05]  /*21f0*/  @!P0 BRA `(.L_x_41) ;  /* 0x0000000000b88947 */ /* 0x002fea0003800000 */
[----:B------:R-:W3:Y:S01]  /*2200*/  LDC.64 R4, c[0x0][0xb18] ;  /* 0x0002c600ff047b82 */ /* 0x000ee20000000a00 */
[----:B------:R-:W-:-:S07]  /*2210*/  ISETP.NE.AND P3, PT, R72, 0x1, PT ;  /* 0x000000014800780c */ /* 0x000fce0003f65270 */
[----:B------:R-:W1:Y:S08]  /*2220*/  LDC.64 R6, c[0x0][0xb10] ;  /* 0x0002c400ff067b82 */ /* 0x000e700000000a00 */
[----:B------:R-:W2:Y:S08]  /*2230*/  LDC R18, c[0x0][0xb20] ;  /* 0x0002c800ff127b82 */ /* 0x000eb00000000800 */
[----:B------:R-:W4:Y:S01]  /*2240*/  LDC R20, c[0x0][0xb0c] ;  /* 0x0002c300ff147b82 */ /* 0x000f220000000800 */
[----:B---3--:R-:W-:Y:S01]  /*2250*/  IMAD.HI.U32 R19, R0, R5, RZ ;  /* 0x0000000500137227 */ /* 0x008fe200078e00ff */
[----:B------:R-:W-:-:S03]  /*2260*/  ISETP.NE.AND P0, PT, R4, 0x1, PT ;  /* 0x000000010400780c */ /* 0x000fc60003f05270 */
[----:B------:R-:W-:-:S03]  /*2270*/  IMAD.HI.U32 R5, R8, R5, RZ ;  /* 0x0000000508057227 */ /* 0x000fc600078e00ff */
[----:B------:R-:W3:Y:S01]  /*2280*/  LDC.64 R2, c[0x0][0xb28] ;  /* 0x0002ca00ff027b82 */ /* 0x000ee20000000a00 */
[----:B-1----:R-:W-:-:S04]  /*2290*/  IMAD.HI.U32 R22, R9, R6, RZ ;  /* 0x0000000609167227 */ /* 0x002fc800078e00ff */
[----:B------:R-:W-:Y:S01]  /*22a0*/  IMAD.HI.U32 R24, R11, R6, RZ ;  /* 0x000000060b187227 */ /* 0x000fe200078e00ff */
[----:B------:R-:W-:Y:S02]  /*22b0*/  SHF.R.U32.HI R22, RZ, R7, R22 ;  /* 0x00000007ff167219 */ /* 0x000fe40000011616 */
[-C--:B--2---:R-:W-:Y:S02]  /*22c0*/  SHF.R.U32.HI R19, RZ, R18.reuse, R19 ;  /* 0x00000012ff137219 */ /* 0x084fe40000011613 */
[----:B------:R-:W-:Y:S02]  /*22d0*/  SHF.R.U32.HI R5, RZ, R18, R5 ;  /* 0x00000012ff057219 */ /* 0x000fe40000011605 */
[----:B------:R-:W-:Y:S02]  /*22e0*/  SEL R19, R0, R19, !P0 ;  /* 0x0000001300137207 */ /* 0x000fe40004000000 */
[----:B------:R-:W-:Y:S02]  /*22f0*/  SHF.R.U32.HI R24, RZ, R7, R24 ;  /* 0x00000007ff187219 */ /* 0x000fe40000011618 */
[----:B----4-:R-:W-:-:S02]  /*2300*/  ISETP.NE.AND P1, PT, R20, 0x1, PT ;  /* 0x000000011400780c */ /* 0x010fc40003f25270 */
[----:B------:R-:W-:Y:S02]  /*2310*/  SEL R5, R8, R5, !P0 ;  /* 0x0000000508057207 */ /* 0x000fe40004000000 */
[----:B------:R-:W-:Y:S02]  /*2320*/  SEL R21, R9, R22, !P1 ;  /* 0x0000001609157207 */ /* 0x000fe40004800000 */
[----:B------:R-:W-:Y:S01]  /*2330*/  SEL R7, R11, R24, !P1 ;  /* 0x000000180b077207 */ /* 0x000fe20004800000 */
[----:B---3--:R-:W-:-:S04]  /*2340*/  IMAD.HI.U32 R22, R19, R2, RZ ;  /* 0x0000000213167227 */ /* 0x008fc800078e00ff */
[----:B------:R-:W-:Y:S01]  /*2350*/  IMAD.HI.U32 R6, R21, R2, RZ ;  /* 0x0000000215067227 */ /* 0x000fe200078e00ff */
[----:B------:R-:W-:-:S04]  /*2360*/  @P3 SHF.R.U32.HI R19, RZ, R3, R22 ;  /* 0x00000003ff133219 */ /* 0x000fc80000011616 */
[----:B------:R-:W-:Y:S01]  /*2370*/  @P3 SHF.R.U32.HI R21, RZ, R3, R6 ;  /* 0x00000003ff153219 */ /* 0x000fe20000011606 */
[----:B------:R-:W-:-:S04]  /*2380*/  IMAD R19, R72, R19, RZ ;  /* 0x0000001348137224 */ /* 0x000fc800078e02ff */
[----:B------:R-:W-:Y:S01]  /*2390*/  IMAD R6, R72, R21, RZ ;  /* 0x0000001548067224 */ /* 0x000fe200078e02ff */
[C---:B------:R-:W-:Y:S02]  /*23a0*/  ISETP.GE.AND P0, PT, R5.reuse, R19, PT ;  /* 0x000000130500720c */ /* 0x040fe40003f06270 */
[----:B------:R-:W-:Y:S02]  /*23b0*/  IADD3 R19, PT, PT, -R5, RZ, RZ ;  /* 0x000000ff05137210 */ /* 0x000fe40007ffe1ff */
[----:B------:R-:W-:Y:S01]  /*23c0*/  ISETP.GE.OR P0, PT, R7, R6, P0 ;  /* 0x000000060700720c */ /* 0x000fe20000706670 */
[----:B------:R-:W-:-:S04]  /*23d0*/  IMAD.HI.U32 R6, R5, R2, RZ ;  /* 0x0000000205067227 */ /* 0x000fc800078e00ff */
[----:B------:R-:W-:Y:S01]  /*23e0*/  IMAD R8, R4, R19, R8 ;  /* 0x0000001304087224 */ /* 0x000fe200078e0208 */
[----:B------:R-:W-:-:S04]  /*23f0*/  SHF.R.U32.HI R6, RZ, R3, R6 ;  /* 0x00000003ff067219 */ /* 0x000fc80000011606 */
[----:B------:R-:W-:-:S03]  /*2400*/  SEL R6, R5, R6, !P3 ;  /* 0x0000000605067207 */ /* 0x000fc60005800000 */
[----:B------:R-:W-:-:S04]  /*2410*/  @!P0 IMAD.HI.U32 R18, R7, R2, RZ ;  /* 0x0000000207128227 */ /* 0x000fc800078e00ff */
[----:B------:R-:W-:Y:S01]  /*2420*/  IMAD.MOV R2, RZ, RZ, -R6 ;  /* 0x000000ffff027224 */ /* 0x000fe200078e0a06 */
[----:B------:R-:W-:-:S03]  /*2430*/  @!P0 SHF.R.U32.HI R18, RZ, R3, R18 ;  /* 0x00000003ff128219 */ /* 0x000fc60000011612 */
[----:B------:R-:W-:Y:S01]  /*2440*/  IMAD R2, R72, R2, R5 ;  /* 0x0000000248027224 */ /* 0x000fe200078e0205 */
        /* <DEDUP_REMOVED lines=9> */
.L_x_41:
[----:B------:R-:W1:Y:S02]  /*24e0*/  LDCU UR8, c[0x0][0xb30] ;  /* 0x00016600ff0877ac */ /* 0x000e640008000800 */
[----:B-1----:R-:W-:-:S09]  /*24f0*/  UISETP.NE.AND UP0, UPT, UR8, 0x1, UPT ;  /* 0x000000010800788c */ /* 0x002fd2000bf05270 */
[----:B------:R-:W-:Y:S05]  /*2500*/  BRA.U UP0, `(.L_x_42) ;  /* 0x0000000100407547 */ /* 0x000fea000b800000 */
[----:B------:R-:W1:Y:S08]  /*2510*/  LDC.64 R4, c[0x0][0xb10] ;  /* 0x0002c400ff047b82 */ /* 0x000e700000000a00 */
[----:B------:R-:W2:Y:S08]  /*2520*/  LDC.64 R2, c[0x0][0xb18] ;  /* 0x0002c600ff027b82 */ /* 0x000eb00000000a00 */
[----:B------:R-:W4:Y:S08]  /*2530*/  LDC R6, c[0x0][0xb20] ;  /* 0x0002c800ff067b82 */ /* 0x000f300000000800 */
[----:B------:R-:W3:Y:S01]  /*2540*/  LDC R18, c[0x0][0xb0c] ;  /* 0x0002c300ff127b82 */ /* 0x000ee20000000800 */
[----:B-1----:R-:W-:-:S05]  /*2550*/  IMAD.HI.U32 R4, R11, R4, RZ ;  /* 0x000000040b047227 */ /* 0x002fca00078e00ff */
[----:B------:R-:W-:Y:S01]  /*2560*/  SHF.R.U32.HI R4, RZ, R5, R4 ;  /* 0x00000005ff047219 */ /* 0x000fe20000011604 */
[----:B--2---:R-:W-:Y:S01]  /*2570*/  IMAD.HI.U32 R3, R8, R3, RZ ;  /* 0x0000000308037227 */ /* 0x004fe200078e00ff */
[----:B------:R-:W-:-:S04]  /*2580*/  ISETP.NE.AND P0, PT, R2, 0x1, PT ;  /* 0x000000010200780c */ /* 0x000fc80003f05270 */
[----:B----4-:R-:W-:-:S04]  /*2590*/  SHF.R.U32.HI R3, RZ, R6, R3 ;  /* 0x00000006ff037219 */ /* 0x010fc80000011603 */
[----:B------:R-:W-:Y:S02]  /*25a0*/  SEL R3, R8, R3, !P0 ;  /* 0x0000000308037207 */ /* 0x000fe40004000000 */
[----:B---3--:R-:W-:-:S04]  /*25b0*/  ISETP.NE.AND P1, PT, R18, 0x1, PT ;  /* 0x000000011200780c */ /* 0x008fc80003f25270 */
[----:B------:R-:W-:-:S05]  /*25c0*/  SEL R4, R11, R4, !P1 ;  /* 0x000000040b047207 */ /* 0x000fca0004800000 */
[----:B------:R-:W-:Y:S02]  /*25d0*/  IMAD.IADD R5, R3, 0x1, -R4 ;  /* 0x0000000103057824 */ /* 0x000fe400078e0a04 */
[----:B------:R-:W-:Y:S02]  /*25e0*/  IMAD.IADD R3, R4, 0x1, -R3 ;  /* 0x0000000104037824 */ /* 0x000fe400078e0a03 */
[----:B------:R-:W-:Y:S02]  /*25f0*/  IMAD R11, R5, R18, R11 ;  /* 0x00000012050b7224 */ /* 0x000fe400078e020b */
[----:B------:R-:W-:-:S07]  /*2600*/  IMAD R8, R3, R2, R8 ;  /* 0x0000000203087224 */ /* 0x000fce00078e0208 */
.L_x_42:
[----:B------:R-:W-:Y:S01]  /*2610*/  VIADD R14, R14, 0x1 ;  /* 0x000000010e0e7836 */ /* 0x000fe20000000000 */
[----:B------:R-:W-:Y:S01]  /*2620*/  PLOP3.LUT P1, PT, PT, PT, PT, 0x80, 0x8 ;  /* 0x000000000008781c */ /* 0x000fe20003f2f070 */
[----:B------:R-:W-:Y:S02]  /*2630*/  IMAD.IADD R155, R11, 0x1, R154 ;  /* 0x000000010b9b7824 */ /* 0x000fe400078e029a */
[----:B------:R-:W-:Y:S01]  /*2640*/  IMAD.IADD R164, R8, 0x1, R143 ;  /* 0x0000000108a47824 */ /* 0x000fe200078e028f */
[----:B------:R-:W-:-:S04]  /*2650*/  ISETP.NE.AND P0, PT, R14, 0x2, PT ;  /* 0x000000020e00780c */ /* 0x000fc80003f05270 */
[----:B------:R-:W-:Y:S02]  /*2660*/  SEL R2, RZ, 0x1, P0 ;  /* 0x00000001ff027807 */ /* 0x000fe40000000000 */
[----:B------:R-:W-:Y:S02]  /*2670*/  SEL R14, R14, RZ, P0 ;  /* 0x000000ff0e0e7207 */ /* 0x000fe40000000000 */
[----:B------:R-:W-:Y:S01]  /*2680*/  LOP3.LUT R13, R13, R2, RZ, 0x3c, !PT ;  /* 0x000000020d0d7212 */ /* 0x000fe200078e3cff */
[----:B------:R-:W-:Y:S06]  /*2690*/  @P2 BRA `(.L_x_43) ;  /* 0xfffffff000582947 */ /* 0x000fec000383ffff */
[----:B------:R-:W-:Y:S01]  /*26a0*/  UIADD3 UR4, UPT, UPT, UR4, 0x50, URZ ;  /* 0x0000005004047890 */ /* 0x000fe2000fffe0ff */
[----:B------:R-:W-:-:S03]  /*26b0*/  SHF.L.U32 R3, R15, 0x1f, RZ ;  /* 0x0000001f0f037819 */ /* 0x000fc600000006ff */
[----:B------:R-:W-:-:S09]  /*26c0*/  ULEA UR5, UR13, UR4, 0x3 ;  /* 0x000000040d057291 */ /* 0x000fd2000f8e18ff */
[----:B------:R-:W1:Y:S02]  /*26d0*/  SYNCS.PHASECHK.TRANS64.TRYWAIT P0, [UR5], R3 ;  /* 0x00000003ff0075a7 */ /* 0x000e640008001105 */
[----:B-1----:R-:W-:Y:S05]  /*26e0*/  @!P0 BRA `(.L_x_44) ;  /* 0x0000004c00ec8947 */ /* 0x002fea0003800000 */
.L_x_125:
[----:B------:R-:W-:-:S04]  /*26f0*/  UIADD3 UR6, UPT, UPT, UR13, 0x1, URZ ;  /* 0x000000010d067890 */ /* 0x000fc8000fffe0ff */
[----:B------:R-:W-:-:S04]  /*2700*/  UISETP.NE.AND UP0, UPT, UR6, 0xa, UPT ;  /* 0x0000000a0600788c */ /* 0x000fc8000bf05270 */
[----:B------:R-:W-:Y:S02]  /*2710*/  USEL UR7, URZ, 0x1, UP0 ;  /* 0x00000001ff077887 */ /* 0x000fe40008000000 */
[----:B------:R-:W-:-:S04]  /*2720*/  USEL UR6, UR6, URZ, UP0 ;  /* 0x000000ff06067287 */ /* 0x000fc80008000000 */
[----:B------:R-:W-:Y:S01]  /*2730*/  ULEA UR5, UR6, UR4, 0x3 ;  /* 0x0000000406057291 */ /* 0x000fe2000f8e18ff */
[----:B------:R-:W-:-:S04]  /*2740*/  LOP3.LUT R2, R15, UR7, RZ, 0x3c, !PT ;  /* 0x000000070f027c12 */ /* 0x000fc8000f8e3cff */
[----:B-1----:R-:W-:-:S04]  /*2750*/  SHF.L.U32 R3, R2, 0x1f, RZ ;  /* 0x0000001f02037819 */ /* 0x002fc800000006ff */
[----:B------:R-:W1:Y:S02]  /*2760*/  SYNCS.PHASECHK.TRANS64.TRYWAIT P0, [UR5], R3 ;  /* 0x00000003ff0075a7 */ /* 0x000e640008001105 */
[----:B-1----:R-:W-:Y:S05]  /*2770*/  @!P0 BRA `(.L_x_45) ;  /* 0x0000004c00e08947 */ /* 0x002fea0003800000 */
.L_x_127:
        /* <DEDUP_REMOVED lines=9> */
.L_x_129:
        /* <DEDUP_REMOVED lines=9> */
.L_x_131:
        /* <DEDUP_REMOVED lines=9> */
.L_x_133:
        /* <DEDUP_REMOVED lines=9> */
.L_x_135:
        /* <DEDUP_REMOVED lines=9> */
.L_x_137:
        /* <DEDUP_REMOVED lines=9> */
.L_x_139:
        /* <DEDUP_REMOVED lines=9> */
.L_x_141:
[----:B------:R-:W-:-:S04]  /*2b70*/  UIADD3 UR6, UPT, UPT, UR6, 0x1, URZ ;  /* 0x0000000106067890 */ /* 0x000fc8000fffe0ff */
[----:B------:R-:W-:-:S04]  /*2b80*/  UISETP.NE.AND UP0, UPT, UR6, 0xa, UPT ;  /* 0x0000000a0600788c */ /* 0x000fc8000bf05270 */
[----:B------:R-:W-:Y:S02]  /*2b90*/  USEL UR5, URZ, 0x1, UP0 ;  /* 0x00000001ff057887 */ /* 0x000fe40008000000 */
[----:B------:R-:W-:-:S04]  /*2ba0*/  USEL UR6, UR6, URZ, UP0 ;  /* 0x000000ff06067287 */ /* 0x000fc80008000000 */
[----:B------:R-:W-:Y:S01]  /*2bb0*/  ULEA UR6, UR6, UR4, 0x3 ;  /* 0x0000000406067291 */ /* 0x000fe2000f8e18ff */
[----:B-1----:R-:W-:-:S04]  /*2bc0*/  LOP3.LUT R3, R2, UR5, RZ, 0x3c, !PT ;  /* 0x0000000502037c12 */ /* 0x002fc8000f8e3cff */
[----:B------:R-:W-:Y:S01]  /*2bd0*/  SHF.L.U32 R3, R3, 0x1f, RZ ;  /* 0x0000001f03037819 */ /* 0x000fe200000006ff */
[----:B---3--:R-:W-:-:S07]  /*2be0*/  IMAD.U32 R0, RZ, RZ, UR6 ;  /* 0x00000006ff007e24 */ /* 0x008fce000f8e00ff */
.L_x_53:
[----:B-1----:R1:W2:Y:S02]  /*2bf0*/  SYNCS.PHASECHK.TRANS64.TRYWAIT P0, [R0+URZ], R3 ;  /* 0x00000003000075a7 */ /* 0x0022a400080011ff */
[----:B--2---:R-:W-:Y:S05]  /*2c00*/  @!P0 NANOSLEEP.SYNCS 0x989680 ;  /* 0x009896800000895d */ /* 0x004fea0003900000 */
[----:B------:R-:W2:Y:S02]  /*2c10*/  @!P0 SYNCS.PHASECHK.TRANS64 P0, [R0+URZ], R3 ;  /* 0x00000003000085a7 */ /* 0x000ea400080010ff */
[----:B--2---:R-:W-:Y:S05]  /*2c20*/  @P0 EXIT ;  /* 0x000000000000094d */ /* 0x004fea0003800000 */
[----:B------:R-:W-:Y:S05]  /*2c30*/  BRA `(.L_x_53) ;  /* 0xfffffffc00ec7947 */ /* 0x000fea000383ffff */
.L_x_23:
[----:B------:R-:W-:-:S04]  /*2c40*/  UISETP.NE.AND UP1, UPT, UR37, URZ, UPT ;  /* 0x000000ff2500728c */ /* 0x000fc8000bf25270 */
[----:B------:R-:W-:-:S09]  /*2c50*/  UISETP.NE.OR UP1, UPT, UR10, 0x1, UP1 ;  /* 0x000000010a00788c */ /* 0x000fd20008f25670 */
[----:B------:R-:W-:Y:S05]  /*2c60*/  BRA.U UP1, `(.L_x_54) ;  /* 0x00000005014c7547 */ /* 0x000fea000b800000 */
[----:B------:R-:W-:Y:S01]  /*2c70*/  HFMA2 R11, -RZ, RZ, 0, 0 ;  /* 0x00000000ff0b7431 */ /* 0x000fe200000001ff */
[----:B------:R-:W-:Y:S01]  /*2c80*/  ISETP.GE.U32.AND P2, PT, R10, 0x2, PT ;  /* 0x000000020a00780c */ /* 0x000fe20003f46070 */
[----:B------:R-:W-:Y:S01]  /*2c90*/  IMAD.MOV.U32 R12, RZ, RZ, 0x1 ;  /* 0x00000001ff0c7424 */ /* 0x000fe200078e00ff */
[----:B------:R-:W-:Y:S01]  /*2ca0*/  CS2R R8, SRZ ;  /* 0x0000000000087805 */ /* 0x000fe2000001ff00 */
[----:B------:R-:W-:Y:S01]  /*2cb0*/  IMAD.MOV.U32 R3, RZ, RZ, RZ ;  /* 0x000000ffff037224 */ /* 0x000fe200078e00ff */
[----:B------:R-:W-:Y:S01]  /*2cc0*/  UMOV UR4, 0x400 ;  /* 0x0000040000047882 */ /* 0x000fe20000000000 */
[----:B------:R-:W-:Y:S01]  /*2cd0*/  UMOV UR6, URZ ;  /* 0x000000ff00067c82 */ /* 0x000fe20008000000 */
[----:B------:R-:W-:-:S12]  /*2ce0*/  ULEA UR37, UR37, UR4, 0x18 ;  /* 0x0000000425257291 */ /* 0x000fd8000f8ec0ff */
.L_x_58:
[----:B------:R-:W-:Y:S02]  /*2cf0*/  LEA R0, R3, UR37, 0x3 ;  /* 0x0000002503007c11 */ /* 0x000fe4000f8e18ff */
[----:B------:R-:W-:-:S03]  /*2d00*/  SHF.L.U32 R5, R8, 0x1f, RZ ;  /* 0x0000001f08057819 */ /* 0x000fc600000006ff */
[----:B------:R-:W-:Y:S01]  /*2d10*/  VIADD R4, R0, 0x130 ;  /* 0x0000013000047836 */ /* 0x000fe20000000000 */
[----:B------:R-:W1:Y:S02]  /*2d20*/  SYNCS.PHASECHK.TRANS64.TRYWAIT P0, [R0+URZ+0x120], R5 ;  /* 0x00012005000075a7 */ /* 0x000e6400080011ff */
[----:B-1----:R-:W-:Y:S05]  /*2d30*/  @!P0 BRA `(.L_x_55) ;  /* 0x0000004c00308947 */ /* 0x002fea0003800000 */
.L_x_142:
[----:B------:R-:W-:Y:S01]  /*2d40*/  ULEA UR5, UR6, UR37, 0x3 ;  /* 0x0000002506057291 */ /* 0x000fe2000f8e18ff */
[----:B------:R-:W-:Y:S01]  /*2d50*/  PRMT R4, RZ, 0x654, R4 ;  /* 0x00000654ff047816 */ /* 0x000fe20000000004 */
[----:B-1----:R-:W-:Y:S01]  /*2d60*/  @!P2 IMAD.MOV.U32 R5, RZ, RZ, 0x10 ;  /* 0x00000010ff05a424 */ /* 0x002fe200078e00ff */
[----:B------:R-:W-:Y:S01]  /*2d70*/  SHF.L.U32 R7, R12, 0x1f, RZ ;  /* 0x0000001f0c077819 */ /* 0x000fe200000006ff */
[----:B------:R-:W-:Y:S01]  /*2d80*/  UIADD3 UR4, UPT, UPT, UR5, 0xc0, URZ ;  /* 0x000000c005047890 */ /* 0x000fe2000fffe0ff */
[----:B------:R1:W-:Y:S05]  /*2d90*/  SYNCS.ARRIVE.TRANS64.RED.A1T0 RZ, [R4+URZ], RZ ;  /* 0x000000ff04ff79a7 */ /* 0x0003ea00081004ff */
[----:B------:R-:W-:Y:S01]  /*2da0*/  IMAD.U32 R13, RZ, RZ, UR4 ;  /* 0x00000004ff0d7e24 */ /* 0x000fe2000f8e00ff */
[----:B------:R-:W2:Y:S04]  /*2db0*/  SYNCS.PHASECHK.TRANS64.TRYWAIT P0, [UR5+0xd0], R7 ;  /* 0x0000d007ff0075a7 */ /* 0x000ea80008001105 */
[----:B------:R-:W-:Y:S01]  /*2dc0*/  PRMT R13, R10, 0x654, R13 ;  /* 0x000006540a0d7816 */ /* 0x000fe2000000000d */
[----:B-12---:R-:W-:Y:S06]  /*2dd0*/  @!P0 BRA `(.L_x_56) ;  /* 0x0000004c001c8947 */ /* 0x006fec0003800000 */
.L_x_144:
[----:B------:R-:W-:Y:S01]  /*2de0*/  ULEA UR4, UR6, UR37, 0x4 ;  /* 0x0000002506047291 */ /* 0x000fe2000f8e20ff */
[----:B------:R-:W-:Y:S01]  /*2df0*/  SEL R2, R13, R2, !P2 ;  /* 0x000000020d027207 */ /* 0x000fe20005000000 */
[----:B------:R-:W-:Y:S01]  /*2e00*/  UIADD3 UR5, UPT, UPT, UR5, 0xc0, URZ ;  /* 0x000000c005057890 */ /* 0x000fe2000fffe0ff */
[----:B-1----:R-:W-:Y:S01]  /*2e10*/  LEA R0, R11, UR37, 0x3 ;  /* 0x000000250b007c11 */ /* 0x002fe2000f8e18ff */
[----:B------:R-:W-:Y:S01]  /*2e20*/  UIADD3 UR4, UPT, UPT, UR4, 0x150, URZ ;  /* 0x0000015004047890 */ /* 0x000fe2000fffe0ff */
[----:B------:R1:W-:Y:S01]  /*2e30*/  @!P2 SYNCS.ARRIVE.TRANS64.RED RZ, [R2+URZ], R5 ;  /* 0x0000000502ffa9a7 */ /* 0x0003e200080004ff */
[----:B------:R-:W-:Y:S01]  /*2e40*/  UIADD3 UR6, UPT, UPT, UR6, 0x1, URZ ;  /* 0x0000000106067890 */ /* 0x000fe2000fffe0ff */
[----:B------:R-:W-:-:S03]  /*2e50*/  VIADD R3, R3, 0x1 ;  /* 0x0000000103037836 */ /* 0x000fc60000000000 */
[----:B------:R-:W-:Y:S02]  /*2e60*/  UISETP.NE.AND UP0, UPT, UR6, 0x2, UPT ;  /* 0x000000020600788c */ /* 0x000fe4000bf05270 */
[----:B------:R-:W-:Y:S01]  /*2e70*/  ISETP.NE.AND P0, PT, R3, 0x2, PT ;  /* 0x000000020300780c */ /* 0x000fe20003f05270 */
[----:B------:R-:W-:Y:S06]  /*2e80*/  UGETNEXTWORKID.BROADCAST [UR4], [UR5] ;  /* 0x00000000040073ca */ /* 0x000fec0008000100 */
[----:B------:R-:W-:Y:S02]  /*2e90*/  USEL UR4, URZ, 0x1, UP0 ;  /* 0x00000001ff047887 */ /* 0x000fe40008000000 */
[----:B------:R-:W-:-:S04]  /*2ea0*/  USEL UR6, UR6, URZ, UP0 ;  /* 0x000000ff06067287 */ /* 0x000fc80008000000 */
[----:B------:R-:W-:Y:S02]  /*2eb0*/  LOP3.LUT R12, R12, UR4, RZ, 0x3c, !PT ;  /* 0x000000040c0c7c12 */ /* 0x000fe4000f8e3cff */
[----:B-1----:R-:W-:-:S04]  /*2ec0*/  SHF.L.U32 R5, R9, 0x1f, RZ ;  /* 0x0000001f09057819 */ /* 0x002fc800000006ff */
[----:B------:R-:W1:Y:S02]  /*2ed0*/  SYNCS.PHASECHK.TRANS64.TRYWAIT P1, [R0+URZ+0xc0], R5 ;  /* 0x0000c005000075a7 */ /* 0x000e6400080211ff */
[----:B-1----:R-:W-:Y:S05]  /*2ee0*/  @!P1 BRA `(.L_x_57) ;  /* 0x0000004800f09947 */ /* 0x002fea0003800000 */
.L_x_145:
[----:B------:R-:W-:Y:S01]  /*2ef0*/  LEA R4, R11, UR37, 0x4 ;  /* 0x000000250b047c11 */ /* 0x000fe2000f8e20ff */
[----:B-1----:R-:W-:Y:S01]  /*2f00*/  VIADD R0, R0, 0xd0 ;  /* 0x000000d000007836 */ /* 0x002fe20000000000 */
[----:B------:R-:W-:Y:S01]  /*2f10*/  SEL R3, R3, RZ, P0 ;  /* 0x000000ff03037207 */ /* 0x000fe20000000000 */
[----:B------:R-:W-:-:S03]  /*2f20*/  VIADD R11, R11, 0x1 ;  /* 0x000000010b0b7836 */ /* 0x000fc60000000000 */
[----:B------:R-:W1:Y:S01]  /*2f30*/  LDS.128 R4, [R4+0x150] ;  /* 0x0001500004047984 */ /* 0x000e620000000c00 */
[----:B------:R-:W-:Y:S02]  /*2f40*/  PRMT R0, RZ, 0x654, R0 ;  /* 0x00000654ff007816 */ /* 0x000fe40000000000 */
[C---:B------:R-:W-:Y:S01]  /*2f50*/  ISETP.NE.AND P1, PT, R11.reuse, 0x2, PT ;  /* 0x000000020b00780c */ /* 0x040fe20003f25270 */
[----:B------:R-:W-:Y:S01]  /*2f60*/  @!PT LDS RZ, [RZ] ;  /* 0x00000000fffff984 */ /* 0x000fe20000000800 */
[----:B------:R-:W-:Y:S01]  /*2f70*/  @!PT LDS RZ, [RZ] ;  /* 0x00000000fffff984 */ /* 0x000fe20000000800 */
[----:B------:R-:W-:Y:S01]  /*2f80*/  @!PT LDS RZ, [RZ] ;  /* 0x00000000fffff984 */ /* 0x000fe20000000800 */
[----:B------:R-:W-:Y:S01]  /*2f90*/  @!PT LDS RZ, [RZ] ;  /* 0x00000000fffff984 */ /* 0x000fe20000000800 */
[----:B------:R2:W-:Y:S06]  /*2fa0*/  MEMBAR.ALL.CTA ;  /* 0x0000000000007992 */ /* 0x0005ec0000008000 */
[----:B--2---:R-:W2:Y:S01]  /*2fb0*/  FENCE.VIEW.ASYNC.S ;  /* 0x00000000000073c6 */ /* 0x004ea20000000000 */
[----:B------:R-:W-:Y:S01]  /*2fc0*/  SEL R11, R11, RZ, P1 ;  /* 0x000000ff0b0b7207 */ /* 0x000fe20000800000 */
[----:B--2---:R2:W-:Y:S01]  /*2fd0*/  SYNCS.ARRIVE.TRANS64.RED.A1T0 RZ, [R0+URZ], RZ ;  /* 0x000000ff00ff79a7 */ /* 0x0045e200081004ff */
[----:B-1----:R-:W-:-:S02]  /*2fe0*/  LOP3.LUT P3, RZ, R6, 0x1, RZ, 0xc0, !PT ;  /* 0x0000000106ff7812 */ /* 0x002fc4000786c0ff */
[----:B------:R-:W-:-:S04]  /*2ff0*/  SEL R5, RZ, 0x1, P0 ;  /* 0x00000001ff057807 */ /* 0x000fc80000000000 */
[----:B------:R-:W-:Y:S02]  /*3000*/  LOP3.LUT R8, R8, R5, RZ, 0x3c, !PT ;  /* 0x0000000508087212 */ /* 0x000fe400078e3cff */
[----:B--2---:R-:W-:-:S04]  /*3010*/  SEL R0, RZ, 0x1, P1 ;  /* 0x00000001ff007807 */ /* 0x004fc80000800000 */
[----:B------:R-:W-:Y:S01]  /*3020*/  LOP3.LUT R9, R9, R0, RZ, 0x3c, !PT ;  /* 0x0000000009097212 */ /* 0x000fe200078e3cff */
[----:B------:R-:W-:Y:S06]  /*3030*/  @P3 BRA `(.L_x_58) ;  /* 0xfffffffc002c3947 */ /* 0x000fec000383ffff */
[----:B------:R-:W-:Y:S01]  /*3040*/  ULEA UR5, UR6, UR37, 0x3 ;  /* 0x0000002506057291 */ /* 0x000fe2000f8e18ff */
[----:B------:R-:W-:-:S08]  /*3050*/  SHF.L.U32 R3, R12, 0x1f, RZ ;  /* 0x0000001f0c037819 */ /* 0x000fd000000006ff */
[----:B------:R-:W1:Y:S02]  /*3060*/  SYNCS.PHASECHK.TRANS64 P0, [UR5+0xd0], R3 ;  /* 0x0000d003ff0075a7 */ /* 0x000e640008001005 */
[----:B-1----:R-:W-:Y:S05]  /*3070*/  @P0 BRA `(.L_x_59) ;  /* 0x0000000000080947 */ /* 0x002fea0003800000 */
[----:B------:R-:W1:Y:S02]  /*3080*/  SYNCS.PHASECHK.TRANS64.TRYWAIT P0, [UR5+0xd0], R3 ;  /* 0x0000d003ff0075a7 */ /* 0x000e640008001105 */
[----:B-1----:R-:W-:Y:S05]  /*3090*/  @!P0 BRA `(.L_x_60) ;  /* 0x0000004800988947 */ /* 0x002fea0003800000 */
.L_x_59:
[----:B------:R-:W-:-:S04]  /*30a0*/  UIADD3 UR4, UPT, UPT, UR6, 0x1, URZ ;  /* 0x0000000106047890 */ /* 0x000fc8000fffe0ff */
[----:B------:R-:W-:-:S04]  /*30b0*/  UISETP.NE.AND UP0, UPT, UR4, 0x2, UPT ;  /* 0x000000020400788c */ /* 0x000fc8000bf05270 */
[----:B------:R-:W-:Y:S02]  /*30c0*/  USEL UR7, URZ, 0x1, UP0 ;  /* 0x00000001ff077887 */ /* 0x000fe40008000000 */
[----:B------:R-:W-:-:S04]  /*30d0*/  USEL UR4, UR4, URZ, UP0 ;  /* 0x000000ff04047287 */ /* 0x000fc80008000000 */
[----:B------:R-:W-:Y:S01]  /*30e0*/  ULEA UR4, UR4, UR37, 0x3 ;  /* 0x0000002504047291 */ /* 0x000fe2000f8e18ff */
[----:B-1----:R-:W-:-:S04]  /*30f0*/  LOP3.LUT R3, R12, UR7, RZ, 0x3c, !PT ;  /* 0x000000070c037c12 */ /* 0x002fc8000f8e3cff */
[----:B------:R-:W-:-:S04]  /*3100*/  SHF.L.U32 R0, R3, 0x1f, RZ ;  /* 0x0000001f03007819 */ /* 0x000fc800000006ff */
[----:B------:R-:W1:Y:S02]  /*3110*/  SYNCS.PHASECHK.TRANS64 P0, [UR4+0xd0], R0 ;  /* 0x0000d000ff0075a7 */ /* 0x000e640008001004 */
[----:B-1----:R-:W-:Y:S05]  /*3120*/  @P0 EXIT ;  /* 0x000000000000094d */ /* 0x002fea0003800000 */
[----:B------:R-:W-:Y:S02]  /*3130*/  SHF.L.U32 R3, R3, 0x1f, RZ ;  /* 0x0000001f03037819 */ /* 0x000fe400000006ff */
[----:B------:R-:W-:-:S07]  /*3140*/  MOV R0, UR4 ;  /* 0x0000000400007c02 */ /* 0x000fce0008000f00 */
.L_x_61:
[----:B-1----:R1:W2:Y:S02]  /*3150*/  SYNCS.PHASECHK.TRANS64.TRYWAIT P0, [R0+URZ+0xd0], R3 ;  /* 0x0000d003000075a7 */ /* 0x0022a400080011ff */
[----:B--2---:R-:W-:Y:S05]  /*3160*/  @!P0 NANOSLEEP.SYNCS 0x989680 ;  /* 0x009896800000895d */ /* 0x004fea0003900000 */
[----:B------:R-:W2:Y:S02]  /*3170*/  @!P0 SYNCS.PHASECHK.TRANS64 P0, [R0+URZ+0xd0], R3 ;  /* 0x0000d003000085a7 */ /* 0x000ea400080010ff */
[----:B--2---:R-:W-:Y:S05]  /*3180*/  @P0 EXIT ;  /* 0x000000000000094d */ /* 0x004fea0003800000 */
[----:B------:R-:W-:Y:S05]  /*3190*/  BRA `(.L_x_61) ;  /* 0xfffffffc00ec7947 */ /* 0x000fea000383ffff */
.L_x_54:
[----:B------:R-:W-:Y:S05]  /*31a0*/  BRA.U UP4, `(.L_x_62) ;  /* 0x0000001104d87547 */ /* 0x000fea000b800000 */
[----:B------:R-:W-:Y:S01]  /*31b0*/  UMOV UR6, 0x40 ;  /* 0x0000004000067882 */ /* 0x000fe20000000000 */
[----:B------:R-:W-:Y:S01]  /*31c0*/  NOP ;  /* 0x0000000000007918 */ /* 0x000fe20000000000 */
[----:B------:R-:W-:Y:S01]  /*31d0*/  ULEA UR6, UR37, UR6, 0x18 ;  /* 0x0000000625067291 */ /* 0x000fe2000f8ec0ff */
[----:B------:R-:W-:Y:S02]  /*31e0*/  UMOV UR7, 0x400 ;  /* 0x0000040000077882 */ /* 0x000fe40000000000 */
[----:B------:R-:W-:-:S06]  /*31f0*/  ULEA UR37, UR37, UR7, 0x18 ;  /* 0x0000000725257291 */ /* 0x000fcc000f8ec0ff */
[----:B------:R-:W1:Y:S02]  /*3200*/  LDS.U8 R2, [UR6+0x1c] ;  /* 0x00001c06ff027984 */ /* 0x000e640008000000 */
[----:B-1----:R-:W-:-:S13]  /*3210*/  ISETP.NE.AND P0, PT, R2, RZ, PT ;  /* 0x000000ff0200720c */ /* 0x002fda0003f05270 */
[----:B------:R-:W-:Y:S05]  /*3220*/  @P0 BRA `(.L_x_63) ;  /* 0x0000000400080947 */ /* 0x000fea0003800000 */
[----:B------:R-:W-:Y:S02]  /*3230*/  UISETP.NE.U32.AND UP0, UPT, UR5, 0x1, UPT ;  /* 0x000000010500788c */ /* 0x000fe4000bf05070 */
[----:B------:R-:W-:-:S07]  /*3240*/  UIADD3 UR8, UPT, UPT, UR6, 0x8, URZ ;  /* 0x0000000806087890 */ /* 0x000fce000fffe0ff */
[----:B------:R-:W-:Y:S05]  /*3250*/  BRA.U !UP0, `(.L_x_64) ;  /* 0x00000001089c7547 */ /* 0x000fea000b800000 */
[----:B------:R-:W-:Y:S01]  /*3260*/  ELECT P0, URZ, PT ;  /* 0x0000000000ff782f */ /* 0x000fe20003800000 */
[----:B------:R-:W-:-:S12]  /*3270*/  BSSY B0, `(.L_x_64) ;  /* 0x0000025000007945 */ /* 0x000fd80003800000 */
[----:B------:R-:W-:Y:S05]  /*3280*/  @!P0 BRA `(.L_x_65) ;  /* 0x00000000008c8947 */ /* 0x000fea0003800000 */
[----:B------:R-:W-:-:S05]  /*3290*/  UMOV UR7, 0x10 ;  /* 0x0000001000077882 */ /* 0x000fca0000000000 */
[----:B------:R-:W-:Y:S04]  /*32a0*/  DEPBAR.LE SB1, 0x36 ;  /* 0x00009d800000791a */ /* 0x000fe80000000000 */
[----:B------:R-:W1:Y:S02]  /*32b0*/  UTCATOMSWS.2CTA.FIND_AND_SET.ALIGN UP1, UR7, UR7 ;  /* 0x00000007000775e3 */ /* 0x000e640008220800 */
[----:B-1----:R-:W-:Y:S01]  /*32c0*/  MOV R11, UR7 ;  /* 0x00000007000b7c02 */ /* 0x002fe20008000f00 */
[----:B------:R-:W-:Y:S06]  /*32d0*/  BRA.U UP1, `(.L_x_66) ;  /* 0x0000000101187547 */ /* 0x000fec000b800000 */
.L_x_67:
[----:B------:R-:W-:Y:S05]  /*32e0*/  NANOSLEEP 0x64 ;  /* 0x000000640000795d */ /* 0x000fea0003800000 */
[----:B------:R-:W-:-:S05]  /*32f0*/  UMOV UR7, 0x10 ;  /* 0x0000001000077882 */ /* 0x000fca0000000000 */
[----:B------:R-:W-:Y:S04]  /*3300*/  DEPBAR.LE SB1, 0x36 ;  /* 0x00009d800000791a */ /* 0x000fe80000000000 */
[----:B------:R-:W1:Y:S02]  /*3310*/  UTCATOMSWS.2CTA.FIND_AND_SET.ALIGN UP1, UR7, UR7 ;  /* 0x00000007000775e3 */ /* 0x000e640008220800 */
[----:B-1----:R-:W-:Y:S01]  /*3320*/  MOV R11, UR7 ;  /* 0x00000007000b7c02 */ /* 0x002fe20008000f00 */
[----:B------:R-:W-:Y:S05]  /*3330*/  BRA.U !UP1, `(.L_x_67) ;  /* 0xfffffffd09e87547 */ /* 0x000fea000b83ffff */
.L_x_66:
[----:B------:R-:W1:Y:S01]  /*3340*/  LDS R5, [UR6+0x10] ;  /* 0x00001006ff057984 */ /* 0x000e620008000800 */
[----:B------:R-:W-:Y:S01]  /*3350*/  IMAD.U32 R3, RZ, RZ, UR37 ;  /* 0x00000025ff037e24 */ /* 0x000fe2000f8e00ff */
[----:B------:R-:W-:-:S03]  /*3360*/  MOV R2, UR4 ;  /* 0x0000000400027c02 */ /* 0x000fc60008000f00 */
[----:B------:R-:W-:Y:S01]  /*3370*/  VIADD R3, R3, 0x170 ;  /* 0x0000017003037836 */ /* 0x000fe20000000000 */
[----:B-1----:R-:W-:-:S04]  /*3380*/  SHF.L.U32 R5, R5, 0x1f, RZ ;  /* 0x0000001f05057819 */ /* 0x002fc800000006ff */
[----:B------:R-:W1:Y:S02]  /*3390*/  SYNCS.PHASECHK.TRANS64.TRYWAIT P0, [UR6+0x8], R5 ;  /* 0x00000805ff0075a7 */ /* 0x000e640008001106 */
[----:B-1----:R-:W-:Y:S05]  /*33a0*/  @P0 BRA `(.L_x_68) ;  /* 0x0000000000080947 */ /* 0x002fea0003800000 */
[----:B------:R-:W1:Y:S02]  /*33b0*/  SYNCS.PHASECHK.TRANS64.TRYWAIT P0, [UR6+0x8], R5 ;  /* 0x00000805ff0075a7 */ /* 0x000e640008001106 */
[----:B-1----:R-:W-:Y:S05]  /*33c0*/  @!P0 BRA `(.L_x_69) ;  /* 0x0000004400e48947 */ /* 0x002fea0003800000 */
.L_x_68:
[----:B-1----:R-:W-:Y:S01]  /*33d0*/  HFMA2 R4, -RZ, RZ, 0, 5.9604644775390625e-08 ;  /* 0x00000001ff047431 */ /* 0x002fe200000001ff */
[----:B------:R-:W-:Y:S01]  /*33e0*/  UPRMT UR7, UR4, 0x654, UR8 ;  /* 0x0000065404077896 */ /* 0x000fe20008000008 */
[----:B------:R-:W-:Y:S01]  /*33f0*/  IMAD.MOV.U32 R6, RZ, RZ, 0xffff ;  /* 0x0000ffffff067424 */ /* 0x000fe200078e00ff */
[----:B------:R-:W-:Y:S01]  /*3400*/  PRMT R2, R2, 0x654, R3 ;  /* 0x0000065402027816 */ /* 0x000fe20000000003 */
[----:B------:R-:W-:Y:S02]  /*3410*/  IMAD.MOV.U32 R5, RZ, RZ, 0x4 ;  /* 0x00000004ff057424 */ /* 0x000fe400078e00ff */
[----:B------:R-:W-:Y:S01]  /*3420*/  IMAD.SHL.U32 R9, R11, 0x20, RZ ;  /* 0x000000200b097824 */ /* 0x000fe200078e00ff */
[----:B------:R-:W-:Y:S02]  /*3430*/  MOV R3, UR7 ;  /* 0x0000000700037c02 */ /* 0x000fe40008000f00 */
[-C--:B------:R-:W-:Y:S01]  /*3440*/  SHF.L.U32 R7, R6, R11.reuse, RZ ;  /* 0x0000000b06077219 */ /* 0x080fe200000006ff */
[----:B------:R1:W-:Y:S01]  /*3450*/  SYNCS.ARRIVE.TRANS64.RED RZ, [UR7], R5 ;  /* 0x00000005ffff79a7 */ /* 0x0003e20008000407 */
[----:B------:R-:W-:Y:S01]  /*3460*/  SHF.L.U32 R6, R4, R11, RZ ;  /* 0x0000000b04067219 */ /* 0x000fe200000006ff */
[----:B------:R1:W-:Y:S04]  /*3470*/  STS [UR37+0x170], R9 ;  /* 0x00017009ff007988 */ /* 0x0003e80008000825 */
[----:B------:R1:W-:Y:S04]  /*3480*/  STAS [R2.64], R11 ;  /* 0x0000000b02007dbd */ /* 0x0003e8000c0008ff */
[----:B------:R1:W-:Y:S04]  /*3490*/  ATOMS.OR RZ, [UR6+0x14], R7 ;  /* 0x00001407ffff798c */ /* 0x0003e8000b000006 */
[----:B------:R1:W-:Y:S04]  /*34a0*/  ATOMS.OR RZ, [UR6+0x18], R6 ;  /* 0x00001806ffff798c */ /* 0x0003e8000b000006 */
[----:B------:R1:W-:Y:S02]  /*34b0*/  ATOMS.XOR RZ, [UR6+0x10], R4 ;  /* 0x00001004ffff798c */ /* 0x0003e4000b800006 */
.L_x_65:
[----:B------:R-:W-:Y:S05]  /*34c0*/  BSYNC B0 ;  /* 0x0000000000007941 */ /* 0x000fea0003800000 */
.L_x_64:
[----:B------:R-:W-:Y:S05]  /*34d0*/  BRA.U UP0, `(.L_x_70) ;  /* 0x00000001006c7547 */ /* 0x000fea000b800000 */
[----:B------:R-:W-:-:S03]  /*34e0*/  UMOV UR7, 0xffffffff ;  /* 0xffffffff00077882 */ /* 0x000fc60000000000 */
[----:B------:R-:W-:Y:S05]  /*34f0*/  BRA.DIV UR7, `(.L_x_71) ;  /* 0x0000004607b07947 */ /* 0x000fea000b800000 */
[----:B------:R-:W-:-:S13]  /*3500*/  ELECT P6, URZ, PT ;  /* 0x0000000000ff782f */ /* 0x000fda00038c0000 */
.L_x_149:
[----:B------:R-:W-:Y:S05]  /*3510*/  @!P6 BRA `(.L_x_70) ;  /* 0x00000000005ce947 */ /* 0x000fea0003800000 */
[----:B-1----:R-:W1:Y:S02]  /*3520*/  LDS R3, [UR6+0x10] ;  /* 0x00001006ff037984 */ /* 0x002e640008000800 */
[----:B-1----:R-:W-:-:S04]  /*3530*/  SHF.L.U32 R3, R3, 0x1f, RZ ;  /* 0x0000001f03037819 */ /* 0x002fc800000006ff */
[----:B------:R-:W1:Y:S02]  /*3540*/  SYNCS.PHASECHK.TRANS64.TRYWAIT P0, [UR6+0x8], R3 ;  /* 0x00000803ff0075a7 */ /* 0x000e640008001106 */
[----:B-1----:R-:W-:Y:S05]  /*3550*/  @P0 BRA `(.L_x_72) ;  /* 0x0000000000080947 */ /* 0x002fea0003800000 */
[----:B------:R-:W1:Y:S02]  /*3560*/  SYNCS.PHASECHK.TRANS64.TRYWAIT P0, [UR6+0x8], R3 ;  /* 0x00000803ff0075a7 */ /* 0x000e640008001106 */
[----:B-1----:R-:W-:Y:S05]  /*3570*/  @!P0 BRA `(.L_x_73) ;  /* 0x0000004400b08947 */ /* 0x002fea0003800000 */
.L_x_72:
[----:B------:R-:W2:Y:S01]  /*3580*/  LDS R5, [UR37+0x170] ;  /* 0x00017025ff057984 */ /* 0x000ea20008000800 */
[----:B-1----:R-:W-:Y:S02]  /*3590*/  HFMA2 R2, -RZ, RZ, 0, 5.9604644775390625e-08 ;  /* 0x00000001ff027431 */ /* 0x002fe400000001ff */
[----:B------:R-:W-:Y:S01]  /*35a0*/  IMAD.MOV.U32 R3, RZ, RZ, 0xffff ;  /* 0x0000ffffff037424 */ /* 0x000fe200078e00ff */
[----:B------:R-:W-:Y:S01]  /*35b0*/  UPRMT UR7, UR4, 0x654, UR8 ;  /* 0x0000065404077896 */ /* 0x000fe20008000008 */
[----:B--2---:R-:W-:-:S03]  /*35c0*/  IMAD.SHL.U32 R4, R5, 0x20, RZ ;  /* 0x0000002005047824 */ /* 0x004fc600078e00ff */
[-C--:B------:R-:W-:Y:S02]  /*35d0*/  SHF.L.U32 R3, R3, R5.reuse, RZ ;  /* 0x0000000503037219 */ /* 0x080fe400000006ff */
[----:B------:R-:W-:Y:S01]  /*35e0*/  SHF.L.U32 R5, R2, R5, RZ ;  /* 0x0000000502057219 */ /* 0x000fe200000006ff */
[----:B------:R2:W-:Y:S04]  /*35f0*/  STS [UR37+0x170], R4 ;  /* 0x00017004ff007988 */ /* 0x0005e80008000825 */
[----:B------:R2:W-:Y:S04]  /*3600*/  ATOMS.OR RZ, [UR6+0x14], R3 ;  /* 0x00001403ffff798c */ /* 0x0005e8000b000006 */
[----:B------:R2:W-:Y:S01]  /*3610*/  ATOMS.OR RZ, [UR6+0x18], R5 ;  /* 0x00001805ffff798c */ /* 0x0005e2000b000006 */
[----:B------:R-:W-:Y:S03]  /*3620*/  SYNCS.ARRIVE.TRANS64.RED.A1T0 RZ, [UR7], RZ ;  /* 0x000000ffffff79a7 */ /* 0x000fe60008100407 */
[----:B------:R2:W-:Y:S01]  /*3630*/  ATOMS.XOR RZ, [UR6+0x10], R2 ;  /* 0x00001002ffff798c */ /* 0x0005e2000b800006 */
[----:B------:R-:W-:Y:S05]  /*3640*/  BRA `(.L_x_70) ;  /* 0x0000000000107947 */ /* 0x000fea0003800000 */
.L_x_63:
[----:B------:R-:W-:-:S05]  /*3650*/  MOV R2, 0xffffffff ;  /* 0xffffffff00027802 */ /* 0x000fca0000000f00 */
[----:B------:R1:W-:Y:S02]  /*3660*/  STS [UR37+0x170], R2 ;  /* 0x00017002ff007988 */ /* 0x0003e40008000825 */
[----:B-1----:R-:W-:Y:S02]  /*3670*/  MOV R2, 0x3690 ;  /* 0x0000369000027802 */ /* 0x002fe40000000f00 */
[----:B-----5:R-:W-:Y:S05]  /*3680*/  CALL.REL.NOINC `($__internal_1_$__cuda_sm10x_tcgen05_guardrail_trap_phase_invalid_during_alloc) ;  /* 0x0000004800b87944 */ /* 0x020fea0003c00000 */
.L_x_70:
[----:B------:R-:W-:Y:S05]  /*3690*/  WARPSYNC.ALL ;  /* 0x0000000000007948 */ /* 0x000fea0003800000 */
[----:B------:R-:W3:Y:S01]  /*36a0*/  S2UR UR7, SR_CgaCtaId ;  /* 0x00000000000779c3 */ /* 0x000ee20000008800 */
[----:B------:R-:W-:Y:S01]  /*36b0*/  UMOV UR6, 0x400 ;  /* 0x0000040000067882 */ /* 0x000fe20000000000 */
[----:B------:R-:W-:-:S06]  /*36c0*/  NOP ;  /* 0x0000000000007918 */ /* 0x000fcc0000000000 */
[----:B------:R-:W-:Y:S06]  /*36d0*/  BAR.ARV 0x6, 0xa0 ;  /* 0x0182800000007b1d */ /* 0x000fec0000002000 */
[----:B------:R-:W4:Y:S01]  /*36e0*/  LDCU UR8, c[0x0][0x38c] ;  /* 0x00007180ff0877ac */ /* 0x000f220008000800 */
[----:B------:R-:W-:Y:S01]  /*36f0*/  LOP3.LUT R0, R0, 0xffff, RZ, 0xc0, !PT ;  /* 0x0000ffff00007812 */ /* 0x000fe200078ec0ff */
[----:B-1----:R-:W-:Y:S01]  /*3700*/  IMAD.MOV.U32 R9, RZ, RZ, 0x1 ;  /* 0x00000001ff097424 */ /* 0x002fe200078e00ff */
[----:B------:R-:W-:Y:S01]  /*3710*/  LOP3.LUT R8, R8, 0xffff, RZ, 0xc0, !PT ;  /* 0x0000ffff08087812 */ /* 0x000fe200078ec0ff */
[----:B------:R-:W-:Y:S01]  /*3720*/  UMOV UR19, URZ ;  /* 0x000000ff00137c82 */ /* 0x000fe20008000000 */
[----:B------:R-:W-:Y:S01]  /*3730*/  R2UR UR11, R0 ;  /* 0x00000000000b72ca */ /* 0x000fe200000e0000 */
[----:B------:R-:W-:Y:S01]  /*3740*/  UMOV UR18, URZ ;  /* 0x000000ff00127c82 */ /* 0x000fe20008000000 */
[----:B------:R-:W-:Y:S01]  /*3750*/  R2UR UR12, R8 ;  /* 0x00000000080c72ca */ /* 0x000fe200000e0000 */
[----:B------:R-:W-:Y:S01]  /*3760*/  IMAD.MOV.U32 R8, RZ, RZ, RZ ;  /* 0x000000ffff087224 */ /* 0x000fe200078e00ff */
[----:B------:R-:W-:Y:S01]  /*3770*/  UMOV UR17, URZ ;  /* 0x000000ff00117c82 */ /* 0x000fe20008000000 */
[----:B---3--:R-:W-:-:S02]  /*3780*/  ULEA UR7, UR7, UR6, 0x18 ;  /* 0x0000000607077291 */ /* 0x008fc4000f8ec0ff */
[----:B------:R-:W-:Y:S02]  /*3790*/  UISETP.NE.AND UP2, UPT, UR5, URZ, UPT ;  /* 0x000000ff0500728c */ /* 0x000fe4000bf45270 */
[----:B------:R-:W-:Y:S02]  /*37a0*/  UIADD3 UR13, UPT, UPT, UR7, 0x4400, URZ ;  /* 0x00004400070d7890 */ /* 0x000fe4000fffe0ff */
[----:B------:R-:W-:Y:S02]  /*37b0*/  UIADD3 UR14, UPT, UPT, UR7, 0x2c400, URZ ;  /* 0x0002c400070e7890 */ /* 0x000fe4000fffe0ff */
[----:B----4-:R-:W-:Y:S01]  /*37c0*/  UIADD3 UR8, UPT, UPT, UR8, 0x7f, URZ ;  /* 0x0000007f08087890 */ /* 0x010fe2000fffe0ff */
[----:B--2---:R-:W1:Y:S01]  /*37d0*/  LDS R2, [UR7+0x170] ;  /* 0x00017007ff027984 */ /* 0x004e620008000800 */
[----:B------:R-:W-:Y:S02]  /*37e0*/  USHF.R.U32.HI UR13, URZ, 0x4, UR13 ;  /* 0x00000004ff0d7899 */ /* 0x000fe4000801160d */
[----:B------:R-:W-:-:S02]  /*37f0*/  USHF.R.S32.HI UR6, URZ, 0x1f, UR8 ;  /* 0x0000001fff067899 */ /* 0x000fc40008011408 */
[----:B------:R-:W-:Y:S02]  /*3800*/  USHF.R.U32.HI UR14, URZ, 0x4, UR14 ;  /* 0x00000004ff0e7899 */ /* 0x000fe4000801160e */
[----:B------:R-:W-:Y:S02]  /*3810*/  ULEA.HI UR6, UR6, UR8, URZ, 0x7 ;  /* 0x0000000806067291 */ /* 0x000fe4000f8f38ff */
[----:B------:R-:W-:Y:S02]  /*3820*/  ULOP3.LUT UR13, UR13, 0x3fff, URZ, 0xc0, !UPT ;  /* 0x00003fff0d0d7892 */ /* 0x000fe4000f8ec0ff */
[----:B------:R-:W-:Y:S02]  /*3830*/  USHF.R.S32.HI UR6, URZ, 0x7, UR6 ;  /* 0x00000007ff067899 */ /* 0x000fe40008011406 */
[----:B------:R-:W-:Y:S02]  /*3840*/  ULOP3.LUT UR14, UR14, 0x3fff, URZ, 0xc0, !UPT ;  /* 0x00003fff0e0e7892 */ /* 0x000fe4000f8ec0ff */
[----:B------:R-:W-:Y:S01]  /*3850*/  UISETP.LT.AND UP0, UPT, UR6, 0x1, UPT ;  /* 0x000000010600788c */ /* 0x000fe2000bf01270 */
[----:B------:R-:W-:Y:S01]  /*3860*/  UMOV UR28, 0x0 ;  /* 0x00000000001c7882 */ /* 0x000fe20000000000 */
[----:B------:R-:W-:Y:S01]  /*3870*/  UMOV UR29, 0x10100010 ;  /* 0x10100010001d7882 */ /* 0x000fe20000000000 */
[----:B------:R-:W-:-:S02]  /*3880*/  ULOP3.LUT UR13, UR13, 0x10000, URZ, 0xfc, !UPT ;  /* 0x000100000d0d7892 */ /* 0x000fc4000f8efcff */
[----:B------:R-:W-:Y:S02]  /*3890*/  ULOP3.LUT UR14, UR14, 0x10000, URZ, 0xfc, !UPT ;  /* 0x000100000e0e7892 */ /* 0x000fe4000f8efcff */
[----:B------:R-:W-:Y:S01]  /*38a0*/  USEL UR20, UR6, 0x1, !UP0 ;  /* 0x0000000106147887 */ /* 0x000fe2000c000000 */
[----:B------:R-:W-:Y:S01]  /*38b0*/  UMOV UR26, 0x0 ;  /* 0x00000000001a7882 */ /* 0x000fe20000000000 */
[----:B------:R-:W-:Y:S01]  /*38c0*/  UMOV UR27, 0x10100010 ;  /* 0x10100010001b7882 */ /* 0x000fe20000000000 */
[----:B------:R-:W-:Y:S01]  /*38d0*/  UMOV UR24, 0x0 ;  /* 0x0000000000187882 */ /* 0x000fe20000000000 */
[----:B------:R-:W-:Y:S01]  /*38e0*/  UMOV UR25, 0x10100010 ;  /* 0x1010001000197882 */ /* 0x000fe20000000000 */
[----:B------:R-:W-:Y:S01]  /*38f0*/  UMOV UR22, 0x0 ;  /* 0x0000000000167882 */ /* 0x000fe20000000000 */
[----:B------:R-:W-:Y:S01]  /*3900*/  UMOV UR23, 0x10100010 ;  /* 0x1010001000177882 */ /* 0x000fe20000000000 */
[----:B-1----:R-:W-:Y:S02]  /*3910*/  R2UR UR21, R2 ;  /* 0x00000000021572ca */ /* 0x002fe400000e0000 */
[----:B------:R-:W-:-:S13]  /*3920*/  CS2R R2, SRZ ;  /* 0x0000000000027805 */ /* 0x000fda000001ff00 */
.L_x_81:
[C---:B------:R-:W-:Y:S02]  /*3930*/  LEA R0, R8.reuse, UR7, 0x3 ;  /* 0x0000000708007c11 */ /* 0x040fe4000f8e18ff */
[----:B------:R-:W-:Y:S02]  /*3940*/  SHF.L.U32 R5, R3, 0x1f, RZ ;  /* 0x0000001f03057819 */ /* 0x000fe400000006ff */
[----:B------:R-:W-:Y:S02]  /*3950*/  LEA R4, R8, UR7, 0x4 ;  /* 0x0000000708047c11 */ /* 0x000fe4000f8e20ff */
[----:B------:R-:W1:Y:S02]  /*3960*/  SYNCS.PHASECHK.TRANS64.TRYWAIT P0, [R0+URZ+0xc0], R5 ;  /* 0x0000c005000075a7 */ /* 0x000e6400080011ff */
[----:B-1-34-:R-:W-:Y:S05]  /*3970*/  @!P0 BRA `(.L_x_74) ;  /* 0x0000004000c88947 */ /* 0x01afea0003800000 */
.L_x_150:
[----:B-1----:R-:W1:Y:S01]  /*3980*/  LDS.128 R4, [R4+0x150] ;  /* 0x0001500004047984 */ /* 0x002e620000000c00 */
[----:B------:R-:W-:Y:S02]  /*3990*/  VIADD R0, R0, 0xd0 ;  /* 0x000000d000007836 */ /* 0x000fe40000000000 */
[----:B------:R-:W-:Y:S01]  /*39a0*/  VIADD R8, R8, 0x1 ;  /* 0x0000000108087836 */ /* 0x000fe20000000000 */
[----:B------:R-:W-:Y:S01]  /*39b0*/  @!PT LDS RZ, [RZ] ;  /* 0x00000000fffff984 */ /* 0x000fe20000000800 */
[----:B------:R-:W-:Y:S01]  /*39c0*/  @!PT LDS RZ, [RZ] ;  /* 0x00000000fffff984 */ /* 0x000fe20000000800 */
[----:B------:R-:W-:Y:S01]  /*39d0*/  @!PT LDS RZ, [RZ] ;  /* 0x00000000fffff984 */ /* 0x000fe20000000800 */
[----:B------:R-:W-:Y:S01]  /*39e0*/  @!PT LDS RZ, [RZ] ;  /* 0x00000000fffff984 */ /* 0x000fe20000000800 */
[----:B------:R2:W-:Y:S06]  /*39f0*/  MEMBAR.ALL.CTA ;  /* 0x0000000000007992 */ /* 0x0005ec0000008000 */
[----:B--2---:R-:W2:Y:S01]  /*3a00*/  FENCE.VIEW.ASYNC.S ;  /* 0x00000000000073c6 */ /* 0x004ea20000000000 */
[----:B------:R-:W-:-:S04]  /*3a10*/  PRMT R0, RZ, 0x654, R0 ;  /* 0x00000654ff007816 */ /* 0x000fc80000000000 */
[----:B--2---:R2:W-:Y:S01]  /*3a20*/  SYNCS.ARRIVE.TRANS64.RED.A1T0 RZ, [R0+URZ], RZ ;  /* 0x000000ff00ff79a7 */ /* 0x0045e200081004ff */
[----:B-1----:R-:W-:Y:S01]  /*3a30*/  LOP3.LUT P1, RZ, R6, 0x1, RZ, 0xc0, !PT ;  /* 0x0000000106ff7812 */ /* 0x002fe2000782c0ff */
[----:B--2---:R-:W-:-:S12]  /*3a40*/  BRA.U UP2, `(.L_x_75) ;  /* 0x0000000502087547 */ /* 0x004fd8000b800000 */
[----:B------:R-:W1:Y:S01]  /*3a50*/  LDCU UR8, c[0x0][0x38c] ;  /* 0x00007180ff0877ac */ /* 0x000e620008000800 */
[----:B------:R-:W-:Y:S02]  /*3a60*/  PLOP3.LUT P2, PT, PT, PT, PT, 0x80, 0x8 ;  /* 0x000000000008781c */ /* 0x000fe40003f4f070 */
[----:B------:R-:W-:Y:S01]  /*3a70*/  SHF.L.U32 R5, R9, 0x1f, RZ ;  /* 0x0000001f09057819 */ /* 0x000fe200000006ff */
[----:B------:R-:W-:Y:S02]  /*3a80*/  ULEA UR9, UR19, UR7, 0x3 ;  /* 0x0000000713097291 */ /* 0x000fe4000f8e18ff */
[----:B------:R-:W-:Y:S02]  /*3a90*/  ULEA UR10, UR19, UR21, 0x6 ;  /* 0x00000015130a7291 */ /* 0x000fe4000f8e30ff */
[----:B-1----:R-:W-:-:S06]  /*3aa0*/  UISETP.GE.AND UP0, UPT, UR8, 0x1, UPT ;  /* 0x000000010800788c */ /* 0x002fcc000bf06270 */
[----:B------:R-:W-:-:S05]  /*3ab0*/  PLOP3.LUT P0, PT, PT, PT, UP0, 0x80, 0x8 ;  /* 0x000000000008781c */ /* 0x000fca0003f0f008 */
[----:B------:R-:W-:-:S08]  /*3ac0*/  @UP0 ULEA UR8, UR18, UR7, 0x3 ;  /* 0x0000000712080291 */ /* 0x000fd0000f8e18ff */
[----:B------:R-:W-:-:S04]  /*3ad0*/  @P0 SHF.L.U32 R0, R2, 0x1f, RZ ;  /* 0x0000001f02000819 */ /* 0x000fc800000006ff */
[----:B------:R1:W2:Y:S01]  /*3ae0*/  @P0 SYNCS.PHASECHK.TRANS64.TRYWAIT P2, [UR8], R0 ;  /* 0x00000000ff0005a7 */ /* 0x0002a20008041108 */
[----:B------:R-:W3:Y:S02]  /*3af0*/  SYNCS.PHASECHK.TRANS64.TRYWAIT P0, [UR9+0x100], R5 ;  /* 0x00010005ff0075a7 */ /* 0x000ee40008001109 */
[----:B-123--:R-:W-:Y:S05]  /*3b00*/  @!P0 BRA `(.L_x_76) ;  /* 0x0000004000788947 */ /* 0x00efea0003800000 */
.L_x_152:
[----:B------:R-:W-:Y:S01]  /*3b10*/  UMOV UR16, UR17 ;  /* 0x0000001100107c82 */ /* 0x000fe20008000000 */
[----:B------:R-:W-:Y:S05]  /*3b20*/  BRA.U !UP0, `(.L_x_77) ;  /* 0x0000000108c07547 */ /* 0x000fea000b800000 */
[----:B------:R-:W-:Y:S02]  /*3b30*/  UIADD3 UR16, UPT, UPT, UR20, UR17, URZ ;  /* 0x0000001114107290 */ /* 0x000fe4000fffe0ff */
[----:B------:R-:W-:Y:S01]  /*3b40*/  UPLOP3.LUT UP3, UPT, UPT, UPT, UPT, 0x40, 0x4 ;  /* 0x000000000004789c */ /* 0x000fe20003f6e870 */
[----:B------:R-:W-:Y:S01]  /*3b50*/  UMOV UR15, UR6 ;  /* 0x00000006000f7c82 */ /* 0x000fe20008000000 */
[----:B------:R-:W-:-:S09]  /*3b60*/  UMOV UR46, UR18 ;  /* 0x00000012002e7c82 */ /* 0x000fd20008000000 */
.L_x_80:
[----:B--2---:R-:W-:Y:S01]  /*3b70*/  ULEA UR8, UR46, UR7, 0x3 ;  /* 0x000000072e087291 */ /* 0x004fe2000f8e18ff */
[----:B---3--:R-:W-:Y:S11]  /*3b80*/  @P2 BRA `(.L_x_78) ;  /* 0x00000000000c2947 */ /* 0x008ff60003800000 */
[----:B-1----:R-:W-:Y:S04]  /*3b90*/  SHF.L.U32 R5, R2, 0x1f, RZ ;  /* 0x0000001f02057819 */ /* 0x002fe800000006ff */
[----:B------:R-:W1:Y:S02]  /*3ba0*/  SYNCS.PHASECHK.TRANS64.TRYWAIT P0, [UR8], R5 ;  /* 0x00000005ff0075a7 */ /* 0x000e640008001108 */
[----:B-1----:R-:W-:Y:S05]  /*3bb0*/  @!P0 BRA `(.L_x_79) ;  /* 0x0000004000648947 */ /* 0x002fea0003800000 */
.L_x_78:
[----:B------:R-:W-:Y:S01]  /*3bc0*/  UISETP.NE.AND UP0, UPT, UR15, 0x1, UPT ;  /* 0x000000010f00788c */ /* 0x000fe2000bf05270 */
[----:B------:R-:W-:Y:S01]  /*3bd0*/  PLOP3.LUT P2, PT, PT, PT, PT, 0x80, 0x8 ;  /* 0x000000000008781c */ /* 0x000fe20003f4f070 */
[----:B------:R-:W-:Y:S02]  /*3be0*/  UIADD3 UR18, UPT, UPT, UR46, 0x1, URZ ;  /* 0x000000012e127890 */ /* 0x000fe4000fffe0ff */
[----:B------:R-:W-:Y:S02]  /*3bf0*/  ULEA UR32, UR46, UR14, 0x8 ;  /* 0x0000000e2e207291 */ /* 0x000fe4000f8e40ff */
[----:B------:R-:W-:Y:S01]  /*3c00*/  UISETP.NE.AND UP1, UPT, UR18, 0xa, UPT ;  /* 0x0000000a1200788c */ /* 0x000fe2000bf25270 */
[----:B------:R-:W-:Y:S01]  /*3c10*/  PLOP3.LUT P0, PT, PT, PT, UP0, 0x80, 0x8 ;  /* 0x000000000008781c */ /* 0x000fe20003f0f008 */
[----:B------:R-:W-:Y:S02]  /*3c20*/  UIADD3 UR44, UPT, UPT, UR32, 0x2, URZ ;  /* 0x00000002202c7890 */ /* 0x000fe4000fffe0ff */
[----:B------:R-:W-:Y:S02]  /*3c30*/  USEL UR31, URZ, 0x1, UP1 ;  /* 0x00000001ff1f7887 */ /* 0x000fe40008800000 */
[----:B------:R-:W-:Y:S02]  /*3c40*/  USEL UR18, UR18, URZ, UP1 ;  /* 0x000000ff12127287 */ /* 0x000fe40008800000 */
[----:B------:R-:W-:Y:S02]  /*3c50*/  UIADD3 UR40, UPT, UPT, UR32, 0x4, URZ ;  /* 0x0000000420287890 */ /* 0x000fe4000fffe0ff */
[----:B------:R-:W-:Y:S01]  /*3c60*/  @UP0 ULEA UR30, UR18, UR7, 0x3 ;  /* 0x00000007121e0291 */ /* 0x000fe2000f8e18ff */
[----:B------:R-:W-:Y:S01]  /*3c70*/  LOP3.LUT R2, R2, UR31, RZ, 0x3c, !PT ;  /* 0x0000001f02027c12 */ /* 0x000fe2000f8e3cff */
[----:B------:R-:W-:Y:S02]  /*3c80*/  UIADD3 UR36, UPT, UPT, UR32, 0x6, URZ ;  /* 0x0000000620247890 */ /* 0x000fe4000fffe0ff */
[----:B------:R-:W-:Y:S01]  /*3c90*/  UIADD3 UR8, UPT, UPT, UR8, 0x50, URZ ;  /* 0x0000005008087890 */ /* 0x000fe2000fffe0ff */
[----:B-1----:R-:W-:Y:S01]  /*3ca0*/  @P0 SHF.L.U32 R0, R2, 0x1f, RZ ;  /* 0x0000001f02000819 */ /* 0x002fe200000006ff */
[----:B------:R-:W-:Y:S02]  /*3cb0*/  UIADD3 UR17, UPT, UPT, UR17, 0x1, URZ ;  /* 0x0000000111117890 */ /* 0x000fe4000fffe0ff */
[----:B------:R-:W-:Y:S01]  /*3cc0*/  UIADD3 UR15, UPT, UPT, UR15, -0x1, URZ ;  /* 0xffffffff0f0f7890 */ /* 0x000fe2000fffe0ff */
[----:B------:R2:W3:Y:S01]  /*3cd0*/  @P0 SYNCS.PHASECHK.TRANS64.TRYWAIT P2, [UR30], R0 ;  /* 0x00000000ff0005a7 */ /* 0x0004e2000804111e */
[----:B------:R-:W-:Y:S02]  /*3ce0*/  ULEA UR30, UR46, UR13, 0xa ;  /* 0x0000000d2e1e7291 */ /* 0x000fe4000f8e50ff */
[----:B------:R-:W-:Y:S02]  /*3cf0*/  UISETP.NE.AND UP0, UPT, UR17, UR16, UPT ;  /* 0x000000101100728c */ /* 0x000fe4000bf05270 */
[----:B------:R-:W-:Y:S02]  /*3d00*/  UIADD3 UR42, UPT, UPT, UR30, 0x2, URZ ;  /* 0x000000021e2a7890 */ /* 0x000fe4000fffe0ff */
[----:B------:R-:W-:Y:S02]  /*3d10*/  UIADD3 UR38, UPT, UPT, UR30, 0x4, URZ ;  /* 0x000000041e267890 */ /* 0x000fe4000fffe0ff */
[----:B------:R-:W-:Y:S01]  /*3d20*/  UIADD3 UR34, UPT, UPT, UR30, 0x6, URZ ;  /* 0x000000061e227890 */ /* 0x000fe2000fffe0ff */
[----:B------:R-:W-:Y:S01]  /*3d30*/  UMOV UR33, 0x40004040 ;  /* 0x4000404000217882 */ /* 0x000fe20000000000 */
[----:B------:R-:W-:Y:S01]  /*3d40*/  UMOV UR31, 0x40004040 ;  /* 0x40004040001f7882 */ /* 0x000fe20000000000 */
[----:B------:R-:W-:Y:S01]  /*3d50*/  UMOV UR45, 0x40004040 ;  /* 0x40004040002d7882 */ /* 0x000fe20000000000 */
[----:B------:R2:W-:Y:S01]  /*3d60*/  UTCQMMA.2CTA gdesc[UR30], gdesc[UR32], tmem[UR10], tmem[UR28], idesc[UR29], UP3 ;  /* 0x00ff1c201e0075ea */ /* 0x0005e20009a0030a */
[----:B------:R-:W-:Y:S01]  /*3d70*/  UPLOP3.LUT UP3, UPT, UPT, UPT, UPT, 0x80, 0x8 ;  /* 0x000000000008789c */ /* 0x000fe20003f6f070 */
[----:B------:R-:W-:Y:S01]  /*3d80*/  UMOV UR43, 0x40004040 ;  /* 0x40004040002b7882 */ /* 0x000fe20000000000 */
[----:B------:R-:W-:Y:S01]  /*3d90*/  UMOV UR41, 0x40004040 ;  /* 0x4000404000297882 */ /* 0x000fe20000000000 */
[----:B------:R2:W-:Y:S01]  /*3da0*/  UTCQMMA.2CTA gdesc[UR42], gdesc[UR44], tmem[UR10], tmem[UR26], idesc[UR27], UPT ;  /* 0x00ff1a2c2a0075ea */ /* 0x0005e2000ba0030a */
[----:B------:R-:W-:Y:S01]  /*3db0*/  UMOV UR39, 0x40004040 ;  /* 0x4000404000277882 */ /* 0x000fe20000000000 */
[----:B------:R-:W-:Y:S01]  /*3dc0*/  UMOV UR37, 0x40004040 ;  /* 0x4000404000257882 */ /* 0x000fe20000000000 */
[----:B------:R-:W-:Y:S01]  /*3dd0*/  UMOV UR35, 0x40004040 ;  /* 0x4000404000237882 */ /* 0x000fe20000000000 */
[----:B------:R2:W-:Y:S01]  /*3de0*/  UTCQMMA.2CTA gdesc[UR38], gdesc[UR40], tmem[UR10], tmem[UR24], idesc[UR25], UPT ;  /* 0x00ff1828260075ea */ /* 0x0005e2000ba0030a */
[----:B------:R2:W-:Y:S01]  /*3df0*/  UTCQMMA.2CTA gdesc[UR34], gdesc[UR36], tmem[UR10], tmem[UR22], idesc[UR23], UPT ;  /* 0x00ff1624220075ea */ /* 0x0005e2000ba0030a */
[----:B------:R2:W-:Y:S01]  /*3e00*/  UTCBAR.2CTA.MULTICAST [UR8], URZ, UR12 ;  /* 0x000000ff080073e9 */ /* 0x0005e2000820080c */
[----:B------:R-:W-:Y:S01]  /*3e10*/  UMOV UR46, UR18 ;  /* 0x00000012002e7c82 */ /* 0x000fe20008000000 */
[----:B------:R-:W-:Y:S05]  /*3e20*/  BRA.U UP0, `(.L_x_80) ;  /* 0xfffffffd00507547 */ /* 0x000fea000b83ffff */
.L_x_77:
[----:B------:R-:W-:Y:S01]  /*3e30*/  UIADD3 UR9, UPT, UPT, UR9, 0xe0, URZ ;  /* 0x000000e009097890 */ /* 0x000fe2000fffe0ff */
[----:B------:R-:W-:-:S08]  /*3e40*/  UMOV UR17, UR16 ;  /* 0x0000001000117c82 */ /* 0x000fd00008000000 */
[----:B------:R4:W-:Y:S01]  /*3e50*/  UTCBAR.2CTA.MULTICAST [UR9], URZ, UR11 ;  /* 0x000000ff090073e9 */ /* 0x0009e2000820080b */
[----:B------:R-:W-:Y:S02]  /*3e60*/  NOP ;  /* 0x0000000000007918 */ /* 0x000fe40000000000 */
.L_x_75:
[----:B------:R-:W-:Y:S01]  /*3e70*/  UIADD3 UR19, UPT, UPT, UR19, 0x1, URZ ;  /* 0x0000000113137890 */ /* 0x000fe2000fffe0ff */
[----:B------:R-:W-:-:S03]  /*3e80*/  ISETP.NE.AND P0, PT, R8, 0x2, PT ;  /* 0x000000020800780c */ /* 0x000fc60003f05270 */
[----:B------:R-:W-:Y:S01]  /*3e90*/  UISETP.NE.AND UP0, UPT, UR19, 0x4, UPT ;  /* 0x000000041300788c */ /* 0x000fe2000bf05270 */
[----:B-12---:R-:W-:Y:S02]  /*3ea0*/  SEL R0, RZ, 0x1, P0 ;  /* 0x00000001ff007807 */ /* 0x006fe40000000000 */
[----:B------:R-:W-:Y:S01]  /*3eb0*/  SEL R8, R8, RZ, P0 ;  /* 0x000000ff08087207 */ /* 0x000fe20000000000 */
[----:B------:R-:W-:Y:S01]  /*3ec0*/  USEL UR8, URZ, 0x1, UP0 ;  /* 0x00000001ff087887 */ /* 0x000fe20008000000 */
[----:B------:R-:W-:Y:S01]  /*3ed0*/  LOP3.LUT R3, R3, R0, RZ, 0x3c, !PT ;  /* 0x0000000003037212 */ /* 0x000fe200078e3cff */
[----:B------:R-:W-:-:S04]  /*3ee0*/  USEL UR19, UR19, URZ, UP0 ;  /* 0x000000ff13137287 */ /* 0x000fc80008000000 */
[----:B------:R-:W-:Y:S01]  /*3ef0*/  LOP3.LUT R9, R9, UR8, RZ, 0x3c, !PT ;  /* 0x0000000809097c12 */ /* 0x000fe2000f8e3cff */
[----:B------:R-:W-:Y:S07]  /*3f00*/  @P1 BRA `(.L_x_81) ;  /* 0xfffffff800881947 */ /* 0x000fee000383ffff */
[----:B------:R-:W1:Y:S01]  /*3f10*/  S2UR UR6, SR_CgaCtaId ;  /* 0x00000000000679c3 */ /* 0x000e620000008800 */
[----:B------:R-:W-:Y:S01]  /*3f20*/  ELECT P0, URZ, PT ;  /* 0x0000000000ff782f */ /* 0x000fe20003800000 */
[----:B------:R-:W-:Y:S01]  /*3f30*/  HFMA2 R0, -RZ, RZ, 0, 5.9604644775390625e-08 ;  /* 0x00000001ff007431 */ /* 0x000fe200000001ff */
[----:B------:R-:W-:-:S05]  /*3f40*/  UMOV UR8, 0x40 ;  /* 0x0000004000087882 */ /* 0x000fca0000000000 */
[----:B------:R-:W-:Y:S01]  /*3f50*/  UVIRTCOUNT.DEALLOC.SMPOOL 0x80 ;  /* 0x000000800000784c */ /* 0x000fe20000000000 */
[----:B------:R-:W-:Y:S02]  /*3f60*/  UISETP.NE.AND UP0, UPT, UR5, URZ, UPT ;  /* 0x000000ff0500728c */ /* 0x000fe4000bf05270 */
[----:B-1----:R-:W-:-:S09]  /*3f70*/  ULEA UR6, UR6, UR8, 0x18 ;  /* 0x0000000806067291 */ /* 0x002fd2000f8ec0ff */
[----:B------:R1:W-:Y:S01]  /*3f80*/  @P0 STS.U8 [UR6+0x1c], R0 ;  /* 0x00001c00ff000988 */ /* 0x0003e20008000006 */
[----:B------:R-:W-:Y:S05]  /*3f90*/  BRA.U UP0, `(.L_x_82) ;  /* 0x0000000100a07547 */ /* 0x000fea000b800000 */
[----:B------:R-:W-:Y:S01]  /*3fa0*/  UIADD3 UR5, UPT, UPT, UR7, 0x100, URZ ;  /* 0x0000010007057890 */ /* 0x000fe2000fffe0ff */
[----:B------:R-:W-:-:S03]  /*3fb0*/  SHF.L.U32 R3, R9, 0x1f, RZ ;  /* 0x0000001f09037819 */ /* 0x000fc600000006ff */
[----:B------:R-:W-:-:S09]  /*3fc0*/  ULEA UR8, UR19, UR5, 0x3 ;  /* 0x0000000513087291 */ /* 0x000fd2000f8e18ff */
[----:B------:R-:W2:Y:S02]  /*3fd0*/  SYNCS.PHASECHK.TRANS64.TRYWAIT P0, [UR8], R3 ;  /* 0x00000003ff0075a7 */ /* 0x000ea40008001108 */
[----:B--2---:R-:W-:Y:S05]  /*3fe0*/  @!P0 BRA `(.L_x_83) ;  /* 0x0000003c00708947 */ /* 0x004fea0003800000 */
.L_x_155:
[----:B----4-:R-:W-:-:S04]  /*3ff0*/  UIADD3 UR9, UPT, UPT, UR19, 0x1, URZ ;  /* 0x0000000113097890 */ /* 0x010fc8000fffe0ff */
        /* <DEDUP_REMOVED lines=8> */
.L_x_157:
        /* <DEDUP_REMOVED lines=9> */
.L_x_159:
[----:B------:R-:W-:-:S04]  /*4110*/  UIADD3 UR9, UPT, UPT, UR9, 0x1, URZ ;  /* 0x0000000109097890 */ /* 0x000fc8000fffe0ff */
[----:B------:R-:W-:-:S04]  /*4120*/  UISETP.NE.AND UP1, UPT, UR9, 0x4, UPT ;  /* 0x000000040900788c */ /* 0x000fc8000bf25270 */
[----:B------:R-:W-:Y:S02]  /*4130*/  USEL UR8, URZ, 0x1, UP1 ;  /* 0x00000001ff087887 */ /* 0x000fe40008800000 */
[----:B------:R-:W-:-:S04]  /*4140*/  USEL UR9, UR9, URZ, UP1 ;  /* 0x000000ff09097287 */ /* 0x000fc80008800000 */
[----:B------:R-:W-:Y:S01]  /*4150*/  ULEA UR9, UR9, UR5, 0x3 ;  /* 0x0000000509097291 */ /* 0x000fe2000f8e18ff */
[----:B-1----:R-:W-:-:S04]  /*4160*/  LOP3.LUT R3, R2, UR8, RZ, 0x3c, !PT ;  /* 0x0000000802037c12 */ /* 0x002fc8000f8e3cff */
[----:B------:R-:W-:Y:S01]  /*4170*/  SHF.L.U32 R3, R3, 0x1f, RZ ;  /* 0x0000001f03037819 */ /* 0x000fe200000006ff */
[----:B------:R-:W-:-:S04]  /*4180*/  IMAD.U32 R0, RZ, RZ, UR9 ;  /* 0x00000009ff007e24 */ /* 0x000fc8000f8e00ff */
[----:B------:R1:W2:Y:S03]  /*4190*/  SYNCS.PHASECHK.TRANS64.TRYWAIT P0, [R0+URZ], R3 ;  /* 0x00000003000075a7 */ /* 0x0002a600080011ff */
[----:B--2---:R-:W-:Y:S05]  /*41a0*/  @!P0 NANOSLEEP.SYNCS 0x989680 ;  /* 0x009896800000895d */ /* 0x004fea0003900000 */
[----:B------:R-:W2:Y:S02]  /*41b0*/  @!P0 SYNCS.PHASECHK.TRANS64 P0, [R0+URZ], R3 ;  /* 0x00000003000085a7 */ /* 0x000ea400080010ff */
[----:B--2---:R-:W-:Y:S05]  /*41c0*/  @P0 BRA `(.L_x_86) ;  /* 0x0000000000200947 */ /* 0x004fea0003800000 */
.L_x_87:
[----:B--2---:R2:W4:Y:S02]  /*41d0*/  SYNCS.PHASECHK.TRANS64.TRYWAIT P0, [R0+URZ], R3 ;  /* 0x00000003000075a7 */ /* 0x00452400080011ff */
[----:B----4-:R-:W-:Y:S05]  /*41e0*/  @!P0 NANOSLEEP.SYNCS 0x989680 ;  /* 0x009896800000895d */ /* 0x010fea0003900000 */
[----:B------:R-:W4:Y:S02]  /*41f0*/  @!P0 SYNCS.PHASECHK.TRANS64 P0, [R0+URZ], R3 ;  /* 0x00000003000085a7 */ /* 0x000f2400080010ff */
[----:B----4-:R-:W-:Y:S05]  /*4200*/  @!P0 BRA `(.L_x_87) ;  /* 0xfffffffc00f08947 */ /* 0x010fea000383ffff */
[----:B------:R-:W-:Y:S05]  /*4210*/  BRA `(.L_x_86) ;  /* 0x00000000000c7947 */ /* 0x000fea0003800000 */
.L_x_82:
[----:B------:R-:W-:-:S04]  /*4220*/  UIADD3 UR5, UPT, UPT, UR7, 0x140, URZ ;  /* 0x0000014007057890 */ /* 0x000fc8000fffe0ff */
[----:B------:R-:W-:-:S09]  /*4230*/  UPRMT UR5, UR4, 0x654, UR5 ;  /* 0x0000065404057896 */ /* 0x000fd20008000005 */
[----:B------:R-:W-:Y:S03]  /*4240*/  SYNCS.ARRIVE.TRANS64.RED.A1T0 RZ, [UR5], RZ ;  /* 0x000000ffffff79a7 */ /* 0x000fe60008100405 */
.L_x_86:
[----:B-12---:R-:W-:Y:S01]  /*4250*/  SHF.L.U32 R3, RZ, 0x1f, RZ ;  /* 0x0000001fff037819 */ /* 0x006fe200000006ff */
[----:B------:R-:W-:Y:S01]  /*4260*/  UIADD3 UR5, UPT, UPT, UR7, 0x140, URZ ;  /* 0x0000014007057890 */ /* 0x000fe2000fffe0ff */
[----:B------:R-:W-:Y:S02]  /*4270*/  PLOP3.LUT P0, PT, PT, PT, UP0, 0x80, 0x8 ;  /* 0x000000000008781c */ /* 0x000fe40003f0f008 */
[----:B------:R-:W1:Y:S02]  /*4280*/  SYNCS.PHASECHK.TRANS64.TRYWAIT P1, [UR7+0x140], R3 ;  /* 0x00014003ff0075a7 */ /* 0x000e640008021107 */
[----:B-1----:R-:W-:Y:S09]  /*4290*/  @!P1 BRA `(.L_x_88) ;  /* 0x0000003c000c9947 */ /* 0x002ff20003800000 */
.L_x_161:
[----:B------:R-:W-:Y:S01]  /*42a0*/  @!UP0 UPRMT UR5, UR4, 0x654, UR5 ;  /* 0x0000065404058896 */ /* 0x000fe20008000005 */
[----:B------:R-:W-:Y:S02]  /*42b0*/  UMOV UR8, 0xffff ;  /* 0x0000ffff00087882 */ /* 0x000fe40000000000 */
[----:B------:R-:W-:-:S06]  /*42c0*/  UMOV UR4, 0x1 ;  /* 0x0000000100047882 */ /* 0x000fcc0000000000 */
[----:B------:R-:W-:Y:S01]  /*42d0*/  @!P0 SYNCS.ARRIVE.TRANS64.RED.A1T0 RZ, [UR5], RZ ;  /* 0x000000ffffff89a7 */ /* 0x000fe20008100405 */
[----:B------:R-:W-:Y:S01]  /*42e0*/  NOP ;  /* 0x0000000000007918 */ /* 0x000fe20000000000 */
[----:B-1----:R-:W1:Y:S01]  /*42f0*/  LDS R0, [UR6+0x14] ;  /* 0x00001406ff007984 */ /* 0x002e620008000800 */
[----:B------:R-:W-:-:S04]  /*4300*/  ULOP3.LUT UR5, UR21, 0xffff, URZ, 0xc0, !UPT ;  /* 0x0000ffff15057892 */ /* 0x000fc8000f8ec0ff */
[----:B------:R-:W-:-:S04]  /*4310*/  USHF.R.U32.HI UR5, URZ, 0x5, UR5 ;  /* 0x00000005ff057899 */ /* 0x000fc80008011605 */
[----:B------:R-:W-:Y:S02]  /*4320*/  USHF.L.U32 UR8, UR8, UR5, URZ ;  /* 0x0000000508087299 */ /* 0x000fe400080006ff */
[----:B------:R-:W-:-:S04]  /*4330*/  USHF.L.U32 UR4, UR4, UR5, URZ ;  /* 0x0000000504047299 */ /* 0x000fc800080006ff */
[----:B-1----:R-:W-:-:S04]  /*4340*/  LOP3.LUT R0, R0, UR8, RZ, 0xc0, !PT ;  /* 0x0000000800007c12 */ /* 0x002fc8000f8ec0ff */
[----:B------:R-:W-:-:S13]  /*4350*/  ISETP.NE.AND P0, PT, R0, UR8, PT ;  /* 0x0000000800007c0c */ /* 0x000fda000bf05270 */
[----:B------:R-:W-:Y:S05]  /*4360*/  @P0 BRA `(.L_x_89) ;  /* 0x0000000000580947 */ /* 0x000fea0003800000 */
[----:B------:R-:W1:Y:S02]  /*4370*/  LDS R0, [UR6+0x18] ;  /* 0x00001806ff007984 */ /* 0x000e640008000800 */
[----:B-1----:R-:W-:-:S04]  /*4380*/  LOP3.LUT R0, R0, UR4, RZ, 0xc0, !PT ;  /* 0x0000000400007c12 */ /* 0x002fc8000f8ec0ff */
[----:B------:R-:W-:-:S13]  /*4390*/  ISETP.NE.AND P0, PT, R0, UR4, PT ;  /* 0x0000000400007c0c */ /* 0x000fda000bf05270 */
[----:B------:R-:W-:Y:S05]  /*43a0*/  @P0 BRA `(.L_x_90) ;  /* 0x00000000003c0947 */ /* 0x000fea0003800000 */
[----:B------:R-:W1:Y:S01]  /*43b0*/  S2R R2, SR_LANEID ;  /* 0x0000000000027919 */ /* 0x000e620000000000 */
[----:B------:R-:W-:Y:S01]  /*43c0*/  ULOP3.LUT UR8, URZ, UR8, URZ, 0x33, !UPT ;  /* 0x00000008ff087292 */ /* 0x000fe2000f8e33ff */
[----:B------:R-:W-:Y:S01]  /*43d0*/  LOP3.LUT R4, RZ, UR4, RZ, 0x33, !PT ;  /* 0x00000004ff047c12 */ /* 0x000fe2000f8e33ff */
[----:B------:R-:W-:Y:S02]  /*43e0*/  VOTEU.ANY UR7, UPT, PT ;  /* 0x0000000000077886 */ /* 0x000fe400038e0100 */
[----:B------:R-:W-:Y:S01]  /*43f0*/  UFLO.U32 UR7, UR7 ;  /* 0x00000007000772bd */ /* 0x000fe200080e0000 */
[----:B------:R-:W2:Y:S01]  /*4400*/  REDUX UR4, R4 ;  /* 0x00000000040473c4 */ /* 0x000ea20000000000 */
[----:B------:R-:W-:-:S06]  /*4410*/  IMAD.U32 R0, RZ, RZ, UR8 ;  /* 0x00000008ff007e24 */ /* 0x000fcc000f8e00ff */
[----:B------:R1:W-:Y:S01]  /*4420*/  UTCATOMSWS.AND URZ, UR8 ;  /* 0x0000000800ff79e3 */ /* 0x0003e20008000000 */
[----:B------:R-:W3:Y:S01]  /*4430*/  REDUX UR5, R0 ;  /* 0x00000000000573c4 */ /* 0x000ee20000000000 */
[----:B-1----:R-:W-:Y:S01]  /*4440*/  ISETP.EQ.U32.AND P0, PT, R2, UR7, PT ;  /* 0x0000000702007c0c */ /* 0x002fe2000bf02070 */
[----:B--2---:R-:W-:Y:S01]  /*4450*/  IMAD.U32 R2, RZ, RZ, UR4 ;  /* 0x00000004ff027e24 */ /* 0x004fe2000f8e00ff */
[----:B---3--:R-:W-:-:S11]  /*4460*/  MOV R3, UR5 ;  /* 0x0000000500037c02 */ /* 0x008fd60008000f00 */
[----:B------:R1:W-:Y:S04]  /*4470*/  @P0 ATOMS.AND RZ, [UR6+0x14], R3 ;  /* 0x00001403ffff098c */ /* 0x0003e8000a800006 */
[----:B------:R1:W-:Y:S01]  /*4480*/  @P0 ATOMS.AND RZ, [UR6+0x18], R2 ;  /* 0x00001802ffff098c */ /* 0x0003e2000a800006 */
[----:B------:R-:W-:Y:S05]  /*4490*/  BRA `(.L_x_91) ;  /* 0x0000000000147947 */ /* 0x000fea0003800000 */
.L_x_90:
[----:B------:R-:W-:Y:S02]  /*44a0*/  MOV R2, 0x44c0 ;  /* 0x000044c000027802 */ /* 0x000fe40000000f00 */
[----:B---345:R-:W-:Y:S05]  /*44b0*/  CALL.REL.NOINC `($__internal_0_$__cuda_sm10x_tcgen05_guardrail_trap_col_being_dealloced_not_returned_by_alloc) ;  /* 0x0000003c00207944 */ /* 0x038fea0003c00000 */
[----:B------:R-:W-:Y:S05]  /*44c0*/  BRA `(.L_x_91) ;  /* 0x0000000000087947 */ /* 0x000fea0003800000 */
.L_x_89:
[----:B------:R-:W-:Y:S02]  /*44d0*/  MOV R2, 0x44f0 ;  /* 0x000044f000027802 */ /* 0x000fe40000000f00 */
[----:B---345:R-:W-:Y:S05]  /*44e0*/  CALL.REL.NOINC `($__internal_2_$__cuda_sm10x_tcgen05_guardrail_trap_unallocated_columns_being_dealloced) ;  /* 0x0000003c002c7944 */ /* 0x038fea0003c00000 */
.L_x_91:
[----:B------:R-:W-:Y:S01]  /*44f0*/  NOP ;  /* 0x0000000000007918 */ /* 0x000fe20000000000 */
[----:B----4-:R-:W-:Y:S05]  /*4500*/  EXIT ;  /* 0x000000000000794d */ /* 0x010fea0003800000 */
.L_x_62:
[----:B------:R-:W-:-:S09]  /*4510*/  UISETP.NE.OR UP5, UPT, UR10, 0x3, !UP5 ;  /* 0x000000030a00788c */ /* 0x000fd2000efa5670 */
[----:B------:R-:W-:Y:S05]  /*4520*/  BRA.U UP5, `(.L_x_92) ;  /* 0x0000000905c87547 */ /* 0x000fea000b800000 */
[----:B------:R-:W1:Y:S01]  /*4530*/  LDC R0, c[0x0][0xb30] ;  /* 0x0002cc00ff007b82 */ /* 0x000e620000000800 */
[----:B------:R-:W2:Y:S01]  /*4540*/  LDCU.64 UR8, c[0x0][0x888] ;  /* 0x00011100ff0877ac */ /* 0x000ea20008000a00 */
[----:B------:R-:W-:Y:S01]  /*4550*/  IMAD.MOV.U32 R30, RZ, RZ, 0x1 ;  /* 0x00000001ff1e7424 */ /* 0x000fe200078e00ff */
[----:B------:R-:W-:Y:S01]  /*4560*/  CS2R R28, SRZ ;  /* 0x00000000001c7805 */ /* 0x000fe2000001ff00 */
[----:B------:R-:W-:Y:S01]  /*4570*/  IMAD.MOV.U32 R25, RZ, RZ, 0x2000 ;  /* 0x00002000ff197424 */ /* 0x000fe200078e00ff */
[----:B------:R-:W3:Y:S03]  /*4580*/  LDCU.64 UR4, c[0x0][0x890] ;  /* 0x00011200ff0477ac */ /* 0x000ee60008000a00 */
[----:B------:R-:W4:Y:S01]  /*4590*/  LDC R19, c[0x0][0x370] ;  /* 0x0000dc00ff137b82 */ /* 0x000f220000000800 */
[----:B------:R-:W-:Y:S01]  /*45a0*/  UMOV UR6, 0x400 ;  /* 0x0000040000067882 */ /* 0x000fe20000000000 */
[----:B------:R-:W-:-:S02]  /*45b0*/  UPLOP3.LUT UP1, UPT, UPT, UPT, UPT, 0x40, 0x4 ;  /* 0x000000000004789c */ /* 0x000fc40003f2e870 */
[----:B------:R-:W-:-:S04]  /*45c0*/  ULEA UR6, UR37, UR6, 0x18 ;  /* 0x0000000625067291 */ /* 0x000fc8000f8ec0ff */
[----:B------:R-:W4:Y:S01]  /*45d0*/  LDC R2, c[0x0][0xb0c] ;  /* 0x0002c300ff027b82 */ /* 0x000f220000000800 */
[----:B--2---:R-:W-:Y:S02]  /*45e0*/  UISETP.NE.U32.AND UP2, UPT, UR8, URZ, UPT ;  /* 0x000000ff0800728c */ /* 0x004fe4000bf45070 */
[----:B------:R-:W-:Y:S02]  /*45f0*/  UIADD3 UR8, UPT, UPT, UR6, 0xa0, URZ ;  /* 0x000000a006087890 */ /* 0x000fe4000fffe0ff */
[----:B---3--:R-:W-:-:S03]  /*4600*/  UISETP.NE.U32.AND UP3, UPT, UR4, URZ, UPT ;  /* 0x000000ff0400728c */ /* 0x008fc6000bf65070 */
[----:B------:R-:W2:Y:S01]  /*4610*/  LDC R18, c[0x0][0xb20] ;  /* 0x0002c800ff127b82 */ /* 0x000ea20000000800 */
[----:B-1----:R-:W-:Y:S01]  /*4620*/  ISETP.NE.AND P1, PT, R0, 0x1, PT ;  /* 0x000000010000780c */ /* 0x002fe20003f25270 */
[----:B------:R-:W-:Y:S02]  /*4630*/  UISETP.NE.AND.EX UP2, UPT, UR9, URZ, UPT, UP2 ;  /* 0x000000ff0900728c */ /* 0x000fe4000bf45320 */
[----:B------:R-:W-:Y:S02]  /*4640*/  UPRMT UR37, UR37, 0x654, UR8 ;  /* 0x0000065425257896 */ /* 0x000fe40008000008 */
[----:B------:R-:W-:Y:S02]  /*4650*/  UISETP.NE.AND.EX UP3, UPT, UR5, URZ, UPT, UP3 ;  /* 0x000000ff0500728c */ /* 0x000fe4000bf65330 */
[----:B------:R-:W1:Y:S08]  /*4660*/  LDC.64 R32, c[0x0][0x348] ;  /* 0x0000d200ff207b82 */ /* 0x000e700000000a00 */
[----:B------:R-:W3:Y:S08]  /*4670*/  LDC.64 R16, c[0x0][0xb10] ;  /* 0x0002c400ff107b82 */ /* 0x000ef00000000a00 */
[----:B------:R-:W1:Y:S08]  /*4680*/  LDC.64 R6, c[0x0][0xb18] ;  /* 0x0002c600ff067b82 */ /* 0x000e700000000a00 */
[----:B------:R-:W1:Y:S08]  /*4690*/  LDC.64 R4, c[0x0][0xb28] ;  /* 0x0002ca00ff047b82 */ /* 0x000e700000000a00 */
[----:B--2-4-:R-:W1:Y:S02]  /*46a0*/  LDC R24, c[0x0][0x374] ;  /* 0x0000dd00ff187b82 */ /* 0x014e640000000800 */
.L_x_100:
[C---:B------:R-:W-:Y:S02]  /*46b0*/  LEA R0, R29.reuse, UR6, 0x3 ;  /* 0x000000061d007c11 */ /* 0x040fe4000f8e18ff */
[----:B------:R-:W-:Y:S02]  /*46c0*/  SHF.L.U32 R3, R28, 0x1f, RZ ;  /* 0x0000001f1c037819 */ /* 0x000fe400000006ff */
[----:B------:R-:W-:Y:S02]  /*46d0*/  LEA R20, R29, UR6, 0x4 ;  /* 0x000000061d147c11 */ /* 0x000fe4000f8e20ff */
[----:B--2---:R-:W2:Y:S02]  /*46e0*/  SYNCS.PHASECHK.TRANS64.TRYWAIT P0, [R0+URZ+0xc0], R3 ;  /* 0x0000c003000075a7 */ /* 0x004ea400080011ff */
[----:B--2---:R-:W-:Y:S05]  /*46f0*/  @!P0 BRA `(.L_x_93) ;  /* 0x00000038000c8947 */ /* 0x004fea0003800000 */
.L_x_162:
[----:B------:R-:W-:Y:S01]  /*4700*/  ISETP.GE.AND P0, PT, R72, 0x1, PT ;  /* 0x000000014800780c */ /* 0x000fe20003f06270 */
[----:B------:R-:W4:Y:S01]  /*4710*/  LDS.128 R20, [R20+0x150] ;  /* 0x0001500014147984 */ /* 0x000f220000000c00 */
[----:B------:R-:W-:Y:S01]  /*4720*/  ISETP.NE.U32.AND P4, PT, RZ, UR4, PT ;  /* 0x00000004ff007c0c */ /* 0x000fe2000bf85070 */
[----:B--2---:R-:W-:Y:S01]  /*4730*/  VIADD R0, R0, 0xd0 ;  /* 0x000000d000007836 */ /* 0x004fe20000000000 */
[----:B------:R-:W-:Y:S02]  /*4740*/  SHF.L.U32 R26, R30, 0x1f, RZ ;  /* 0x0000001f1e1a7819 */ /* 0x000fe400000006ff */
[----:B------:R-:W-:Y:S02]  /*4750*/  ISETP.NE.AND.EX P4, PT, RZ, UR5, PT, P4 ;  /* 0x00000005ff007c0c */ /* 0x000fe4000bf85340 */
[----:B------:R-:W-:Y:S01]  /*4760*/  PRMT R0, RZ, 0x654, R0 ;  /* 0x00000654ff007816 */ /* 0x000fe20000000000 */
[----:B------:R-:W-:Y:S01]  /*4770*/  @!PT LDS RZ, [RZ] ;  /* 0x00000000fffff984 */ /* 0x000fe20000000800 */
[----:B------:R-:W-:Y:S01]  /*4780*/  @!PT LDS RZ, [RZ] ;  /* 0x00000000fffff984 */ /* 0x000fe20000000800 */
[----:B------:R-:W-:Y:S01]  /*4790*/  @!PT LDS RZ, [RZ] ;  /* 0x00000000fffff984 */ /* 0x000fe20000000800 */
[----:B------:R-:W-:Y:S01]  /*47a0*/  @!PT LDS RZ, [RZ] ;  /* 0x00000000fffff984 */ /* 0x000fe20000000800 */
[----:B------:R2:W-:Y:S06]  /*47b0*/  MEMBAR.ALL.CTA ;  /* 0x0000000000007992 */ /* 0x0005ec0000008000 */
[----:B--2---:R-:W2:Y:S02]  /*47c0*/  FENCE.VIEW.ASYNC.S ;  /* 0x00000000000073c6 */ /* 0x004ea40000000000 */
[----:B--2---:R2:W-:Y:S01]  /*47d0*/  SYNCS.ARRIVE.TRANS64.RED.A1T0 RZ, [R0+URZ], RZ ;  /* 0x000000ff00ff79a7 */ /* 0x0045e200081004ff */
[----:B----4-:R-:W-:Y:S11]  /*47e0*/  LOP3.LUT P3, RZ, R22, 0x1, RZ, 0xc0, !PT ;  /* 0x0000000116ff7812 */ /* 0x010ff6000786c0ff */
[----:B------:R-:W-:Y:S02]  /*47f0*/  @!UPT UIADD3 URZ, UPT, UPT, URZ, URZ, URZ ;  /* 0x000000fffffff290 */ /* 0x000fe4000fffe0ff */
[----:B------:R-:W-:Y:S02]  /*4800*/  @P3 MOV R13, R20 ;  /* 0x00000014000d3202 */ /* 0x000fe40000000f00 */
[----:B------:R-:W-:Y:S01]  /*4810*/  @P3 LOP3.LUT R8, R21, 0xffff, RZ, 0xc0, !PT ;  /* 0x0000ffff15083812 */ /* 0x000fe200078ec0ff */
[----:B--2---:R-:W-:Y:S06]  /*4820*/  @!P0 BRA `(.L_x_94) ;  /* 0x0000000000a48947 */ /* 0x004fec0003800000 */
[----:B-1----:R-:W-:Y:S01]  /*4830*/  IMAD.HI.U32 R31, R24, R7, RZ ;  /* 0x00000007181f7227 */ /* 0x002fe200078e00ff */
[----:B------:R-:W-:Y:S02]  /*4840*/  ISETP.NE.AND P0, PT, R6, 0x1, PT ;  /* 0x000000010600780c */ /* 0x000fe40003f05270 */
[----:B------:R-:W-:Y:S01]  /*4850*/  ISETP.NE.AND P2, PT, R72, 0x1, PT ;  /* 0x000000014800780c */ /* 0x000fe20003f45270 */
[----:B---3--:R-:W-:Y:S01]  /*4860*/  IMAD.HI.U32 R34, R19, R16, RZ ;  /* 0x0000001013227227 */ /* 0x008fe200078e00ff */
[----:B------:R-:W-:Y:S02]  /*4870*/  SHF.R.U32.HI R31, RZ, R18, R31 ;  /* 0x00000012ff1f7219 */ /* 0x000fe4000001161f */
[----:B------:R-:W-:Y:S01]  /*4880*/  ISETP.NE.AND P5, PT, R2, 0x1, PT ;  /* 0x000000010200780c */ /* 0x000fe20003fa5270 */
[----:B------:R-:W-:Y:S01]  /*4890*/  IMAD.HI.U32 R36, R13, R16, RZ ;  /* 0x000000100d247227 */ /* 0x000fe200078e00ff */
[----:B------:R-:W-:Y:S02]  /*48a0*/  SHF.R.U32.HI R34, RZ, R17, R34 ;  /* 0x00000011ff227219 */ /* 0x000fe40000011622 */
[----:B------:R-:W-:Y:S01]  /*48b0*/  SEL R3, R24, R31, !P0 ;  /* 0x0000001f18037207 */ /* 0x000fe20004000000 */
[C---:B------:R-:W-:Y:S01]  /*48c0*/  IMAD.HI.U32 R31, R8.reuse, R7, RZ ;  /* 0x00000007081f7227 */ /* 0x040fe200078e00ff */
[----:B------:R-:W-:Y:S02]  /*48d0*/  SEL R11, R19, R34, !P5 ;  /* 0x00000022130b7207 */ /* 0x000fe40006800000 */
[----:B------:R-:W-:Y:S01]  /*48e0*/  SHF.R.U32.HI R36, RZ, R17, R36 ;  /* 0x00000011ff247219 */ /* 0x000fe20000011624 */
[----:B------:R-:W-:Y:S01]  /*48f0*/  IMAD.HI.U32 R38, R3, R4, RZ ;  /* 0x0000000403267227 */ /* 0x000fe200078e00ff */
[----:B------:R-:W-:Y:S03]  /*4900*/  SHF.R.U32.HI R31, RZ, R18, R31 ;  /* 0x00000012ff1f7219 */ /* 0x000fe6000001161f */
[----:B------:R-:W-:Y:S01]  /*4910*/  IMAD.HI.U32 R34, R11, R4, RZ ;  /* 0x000000040b227227 */ /* 0x000fe200078e00ff */
[----:B------:R-:W-:Y:S02]  /*4920*/  @P2 SHF.R.U32.HI R3, RZ, R5, R38 ;  /* 0x00000005ff032219 */ /* 0x000fe40000011626 */
[----:B------:R-:W-:Y:S02]  /*4930*/  SEL R9, R8, R31, !P0 ;  /* 0x0000001f08097207 */ /* 0x000fe40004000000 */
[----:B------:R-:W-:Y:S01]  /*4940*/  @P2 SHF.R.U32.HI R11, RZ, R5, R34 ;  /* 0x00000005ff0b2219 */ /* 0x000fe20000011622 */
[C---:B------:R-:W-:Y:S01]  /*4950*/  IMAD R10, R72.reuse, R3, RZ ;  /* 0x00000003480a7224 */ /* 0x040fe200078e02ff */
[----:B------:R-:W-:Y:S01]  /*4960*/  SEL R3, R13, R36, !P5 ;  /* 0x000000240d037207 */ /* 0x000fe20006800000 */
[C---:B------:R-:W-:Y:S03]  /*4970*/  IMAD.HI.U32 R14, R9.reuse, R4, RZ ;  /* 0x00000004090e7227 */ /* 0x040fe600078e00ff */
[----:B------:R-:W-:Y:S01]  /*4980*/  ISETP.GE.AND P0, PT, R9, R10, PT ;  /* 0x0000000a0900720c */ /* 0x000fe20003f06270 */
[C---:B------:R-:W-:Y:S01]  /*4990*/  IMAD R12, R72.reuse, R11, RZ ;  /* 0x0000000b480c7224 */ /* 0x040fe200078e02ff */
[-C--:B------:R-:W-:Y:S04]  /*49a0*/  SHF.R.U32.HI R14, RZ, R5.reuse, R14 ;  /* 0x00000005ff0e7219 */ /* 0x080fe8000001160e */
[----:B------:R-:W-:Y:S02]  /*49b0*/  ISETP.GE.OR P0, PT, R3, R12, P0 ;  /* 0x0000000c0300720c */ /* 0x000fe40000706670 */
[----:B------:R-:W-:Y:S05]  /*49c0*/  SEL R15, R9, R14, !P2 ;  /* 0x0000000e090f7207 */ /* 0x000fea0005000000 */
[----:B------:R-:W-:Y:S04]  /*49d0*/  IMAD.MOV R14, RZ, RZ, -R15 ;  /* 0x000000ffff0e7224 */ /* 0x000fe800078e0a0f */
[----:B------:R-:W-:Y:S02]  /*49e0*/  IMAD R14, R72, R14, R9 ;  /* 0x0000000e480e7224 */ /* 0x000fe400078e0209 */
[C---:B------:R-:W-:Y:S05]  /*49f0*/  @!P0 IMAD.HI.U32 R10, R3.reuse, R4, RZ ;  /* 0x00000004030a8227 */ /* 0x040fea00078e00ff */
[----:B------:R-:W-:Y:S04]  /*4a00*/  @!P0 SHF.R.U32.HI R10, RZ, R5, R10 ;  /* 0x00000005ff0a8219 */ /* 0x000fe8000001160a */
[----:B------:R-:W-:Y:S01]  /*4a10*/  @!P0 SEL R0, R3, R10, !P2 ;  /* 0x0000000a03008207 */ /* 0x000fe20005000000 */
[----:B------:R-:W-:Y:S03]  /*4a20*/  IMAD.MOV R10, RZ, RZ, -R3 ;  /* 0x000000ffff0a7224 */ /* 0x000fe600078e0a03 */
[----:B------:R-:W-:Y:S01]  /*4a30*/  @!P0 IADD3 R15, PT, PT, R15, -R0, RZ ;  /* 0x800000000f0f8210 */ /* 0x000fe20007ffe0ff */
[----:B------:R-:W-:Y:S01]  /*4a40*/  @!P0 IMAD R0, R11, R14, R0 ;  /* 0x0000000e0b008224 */ /* 0x000fe200078e0200 */
[----:B------:R-:W-:Y:S01]  /*4a50*/  IADD3 R11, PT, PT, -R9, RZ, RZ ;  /* 0x000000ff090b7210 */ /* 0x000fe20007ffe1ff */
[----:B------:R-:W-:Y:S02]  /*4a60*/  IMAD R13, R2, R10, R13 ;  /* 0x0000000a020d7224 */ /* 0x000fe400078e020d */
[----:B------:R-:W-:Y:S02]  /*4a70*/  @!P0 IMAD R9, R15, R72, R3 ;  /* 0x000000480f098224 */ /* 0x000fe400078e0203 */
[----:B------:R-:W-:Y:S02]  /*4a80*/  @!P0 IMAD.MOV.U32 R3, RZ, RZ, R0 ;  /* 0x000000ffff038224 */ /* 0x000fe400078e0000 */
[----:B------:R-:W-:Y:S02]  /*4a90*/  IMAD R8, R6, R11, R8 ;  /* 0x0000000b06087224 */ /* 0x000fe400078e0208 */
[----:B------:R-:W-:Y:S02]  /*4aa0*/  IMAD R13, R3, R2, R13 ;  /* 0x00000002030d7224 */ /* 0x000fe400078e020d */
[----:B------:R-:W-:Y:S02]  /*4ab0*/  IMAD R8, R9, R6, R8 ;  /* 0x0000000609087224 */ /* 0x000fe400078e0208 */
.L_x_94:
[----:B------:R-:W-:Y:S05]  /*4ac0*/  BRA.U UP1, `(.L_x_95) ;  /* 0x0000000101107547 */ /* 0x000fea000b800000 */
[----:B------:R-:W-:Y:S04]  /*4ad0*/  MOV R0, UR7 ;  /* 0x0000000700007c02 */ /* 0x000fe80008000f00 */
[----:B------:R-:W-:Y:S04]  /*4ae0*/  SHF.L.U32 R3, R0, 0x1f, RZ ;  /* 0x0000001f00037819 */ /* 0x000fe800000006ff */
[----:B------:R-:W2:Y:S02]  /*4af0*/  SYNCS.PHASECHK.TRANS64.TRYWAIT P0, [UR6+0xb8], R3 ;  /* 0x0000b803ff0075a7 */ /* 0x000ea40008001106 */
[----:B--2---:R-:W-:Y:S05]  /*4b00*/  @!P0 BRA `(.L_x_96) ;  /* 0x00000034001c8947 */ /* 0x004fea0003800000 */
.L_x_95:
[----:B------:R-:W-:Y:S05]  /*4b10*/  BRA.U !UP3, `(.L_x_97) ;  /* 0x000000010b347547 */ /* 0x000fea000b800000 */
[----:B------:R-:W-:Y:S01]  /*4b20*/  UPLOP3.LUT UP0, UPT, UPT, UPT, UP2, 0x80, 0x8 ;  /* 0x000000000008789c */ /* 0x000fe20003f0f020 */
[----:B--2---:R-:W-:Y:S02]  /*4b30*/  HFMA2 R0, -RZ, RZ, 0, 5.9604644775390625e-08 ;  /* 0x00000001ff007431 */ /* 0x004fe400000001ff */
[----:B------:R-:W-:Y:S03]  /*4b40*/  IMAD.MOV.U32 R165, RZ, RZ, 0x1 ;  /* 0x00000001ffa57424 */ /* 0x000fe600078e00ff */
[----:B------:R-:W-:Y:S05]  /*4b50*/  PLOP3.LUT P0, PT, PT, PT, UP0, 0x80, 0x8 ;  /* 0x000000000008781c */ /* 0x000fea0003f0f008 */
[----:B------:R-:W2:Y:S01]  /*4b60*/  @UP0 LDCU.64 UR10, c[0x0][0x888] ;  /* 0x00011100ff0a07ac */ /* 0x000ea20008000a00 */
[----:B------:R-:W-:Y:S07]  /*4b70*/  @UP0 UIMAD UR8, UR36, UR4, URZ ;  /* 0x00000004240802a4 */ /* 0x000fee000f8e02ff */
[----:B------:R-:W-:Y:S01]  /*4b80*/  @!P0 PRMT R165, R0, 0x7610, R165 ;  /* 0x0000761000a58816 */ /* 0x000fe200000000a5 */
[----:B--2---:R-:W-:Y:S03]  /*4b90*/  @UP0 UIMAD.WIDE UR10, UR8, 0x4, UR10 ;  /* 0x00000004080a08a5 */ /* 0x004fe6000f8e020a */
[----:B------:R-:W2:Y:S03]  /*4ba0*/  @!UP0 LDCU UR8, c[0x0][0x880] ;  /* 0x00011000ff0887ac */ /* 0x000ea60008000800 */
[----:B------:R-:W-:Y:S01]  /*4bb0*/  IMAD.U32 R10, RZ, RZ, UR10 ;  /* 0x0000000aff0a7e24 */ /* 0x000fe2000f8e00ff */
[----:B------:R-:W-:Y:S05]  /*4bc0*/  MOV R11, UR11 ;  /* 0x0000000b000b7c02 */ /* 0x000fea0008000f00 */
[----:B-----5:R4:W5:Y:S02]  /*4bd0*/  @P0 LDG.E R81, desc[UR40][R10.64] ;  /* 0x000000280a510981 */ /* 0x020964000c1e1900 */
[----:B--2-4-:R-:W-:Y:S07]  /*4be0*/  @!P0 IMAD.U32 R81, RZ, RZ, UR8 ;  /* 0x00000008ff518e24 */ /* 0x014fee000f8e00ff */
.L_x_97:
[----:B-----5:R-:W-:Y:S01]  /*4bf0*/  @!P4 FSETP.EQ.AND P5, PT, R81, RZ, PT ;  /* 0x000000ff5100c20b */ /* 0x020fe20003fa2000 */
[----:B------:R-:W-:Y:S01]  /*4c00*/  @!UPT UIADD3 URZ, UPT, UPT, URZ, URZ, URZ ;  /* 0x000000fffffff290 */ /* 0x000fe2000fffe0ff */
[----:B------:R-:W-:Y:S11]  /*4c10*/  @!P4 BRA `(.L_x_98) ;  /* 0x000000000014c947 */ /* 0x000ff60003800000 */
[----:B------:R-:W-:Y:S02]  /*4c20*/  LOP3.LUT P0, RZ, R165, 0xff, RZ, 0xc0, !PT ;  /* 0x000000ffa5ff7812 */ /* 0x000fe4000780c0ff */
[----:B------:R-:W-:Y:S04]  /*4c30*/  PLOP3.LUT P5, PT, PT, PT, UP0, 0x80, 0x8 ;  /* 0x000000000008781c */ /* 0x000fe80003faf008 */
[----:B------:R-:W-:Y:S07]  /*4c40*/  PLOP3.LUT P5, PT, P5, PT, PT, 0x8, 0x80 ;  /* 0x000000000080781c */ /* 0x000fee0002fae170 */
[----:B------:R-:W-:Y:S11]  /*4c50*/  @P0 FSETP.EQ.AND P5, PT, R81, RZ, PT ;  /* 0x000000ff5100020b */ /* 0x000ff60003fa2000 */
[----:B------:R-:W-:Y:S02]  /*4c60*/  @!UPT UIADD3 URZ, UPT, UPT, URZ, URZ, URZ ;  /* 0x000000fffffff290 */ /* 0x000fe4000fffe0ff */
.L_x_98:
[----:B------:R-:W4:Y:S01]  /*4c70*/  SYNCS.PHASECHK.TRANS64.TRYWAIT P4, [UR6+0xa8], R26 ;  /* 0x0000a81aff0075a7 */ /* 0x000f220008081106 */
[----:B------:R-:W-:Y:S01]  /*4c80*/  @P3 SHF.R.U32.HI R27, RZ, 0x10, R21 ;  /* 0x00000010ff1b3819 */ /* 0x000fe20000011615 */
[----:B------:R-:W-:Y:S01]  /*4c90*/  VIADD R29, R29, 0x1 ;  /* 0x000000011d1d7836 */ /* 0x000fe20000000000 */
[----:B------:R-:W5:Y:S08]  /*4ca0*/  LDC.64 R14, c[0x0][0xb10] ;  /* 0x0002c400ff0e7b82 */ /* 0x000f700000000a00 */
[----:B------:R-:W1:Y:S08]  /*4cb0*/  LDC.64 R10, c[0x0][0xb18] ;  /* 0x0002c600ff0a7b82 */ /* 0x000e700000000a00 */
[----:B--2---:R-:W2:Y:S08]  /*4cc0*/  @!P1 LDC R0, c[0x0][0xb20] ;  /* 0x0002c800ff009b82 */ /* 0x004eb00000000800 */
[----:B------:R-:W3:Y:S01]  /*4cd0*/  @!P1 LDC R3, c[0x0][0xb0c] ;  /* 0x0002c300ff039b82 */ /* 0x000ee20000000800 */
[----:B-----5:R-:W-:Y:S05]  /*4ce0*/  @!P1 IMAD.HI.U32 R14, R13, R14, RZ ;  /* 0x0000000e0d0e9227 */ /* 0x020fea00078e00ff */
[----:B------:R-:W-:Y:S01]  /*4cf0*/  @!P1 SHF.R.U32.HI R14, RZ, R15, R14 ;  /* 0x0000000fff0e9219 */ /* 0x000fe2000001160e */
[----:B-1----:R-:W-:Y:S01]  /*4d00*/  @!P1 IMAD.HI.U32 R11, R8, R11, RZ ;  /* 0x0000000b080b9227 */ /* 0x002fe200078e00ff */
[----:B------:R-:W-:Y:S04]  /*4d10*/  @!P1 ISETP.NE.AND P0, PT, R10, 0x1, PT ;  /* 0x000000010a00980c */ /* 0x000fe80003f05270 */
[----:B--2---:R-:W-:Y:S02]  /*4d20*/  @!P1 SHF.R.U32.HI R9, RZ, R0, R11 ;  /* 0x00000000ff099219 */ /* 0x004fe4000001160b */
[----:B---3--:R-:W-:Y:S02]  /*4d30*/  @!P1 ISETP.NE.AND P2, PT, R3, 0x1, PT ;  /* 0x000000010300980c */ /* 0x008fe40003f45270 */
[----:B------:R-:W-:Y:S02]  /*4d40*/  @!P1 SEL R9, R8, R9, !P0 ;  /* 0x0000000908099207 */ /* 0x000fe40004000000 */
[----:B------:R-:W-:Y:S02]  /*4d50*/  ELECT P0, URZ, PT ;  /* 0x0000000000ff782f */ /* 0x000fe40003800000 */
[----:B------:R-:W-:Y:S05]  /*4d60*/  @!P1 SEL R14, R13, R14, !P2 ;  /* 0x0000000e0d0e9207 */ /* 0x000fea0005000000 */
[----:B------:R-:W-:Y:S02]  /*4d70*/  @!P1 IMAD.IADD R0, R9, 0x1, -R14 ;  /* 0x0000000109009824 */ /* 0x000fe400078e0a0e */
[----:B------:R-:W-:Y:S02]  /*4d80*/  @!P1 IMAD.IADD R9, R14, 0x1, -R9 ;  /* 0x000000010e099824 */ /* 0x000fe400078e0a09 */
[----:B------:R-:W-:Y:S02]  /*4d90*/  @!P1 IMAD R13, R0, R3, R13 ;  /* 0x00000003000d9224 */ /* 0x000fe400078e020d */
[----:B------:R-:W-:Y:S01]  /*4da0*/  @!P1 IMAD R8, R9, R10, R8 ;  /* 0x0000000a09089224 */ /* 0x000fe200078e0208 */
[----:B----4-:R-:W-:Y:S06]  /*4db0*/  @!P4 BRA `(.L_x_99) ;  /* 0x000000300088c947 */ /* 0x010fec0003800000 */
.L_x_165:
[----:B------:R-:W-:Y:S01]  /*4dc0*/  PLOP3.LUT P5, PT, P5, P0, PT, 0xf2, 0x2f ;  /* 0x00000000002f781c */ /* 0x000fe20002fa1e72 */
[----:B------:R-:W-:Y:S01]  /*4dd0*/  UMOV UR14, 0x0 ;  /* 0x00000000000e7882 */ /* 0x000fe20000000000 */
[----:B------:R-:W-:Y:S01]  /*4de0*/  LOP3.LUT R30, R30, 0x1, RZ, 0x3c, !PT ;  /* 0x000000011e1e7812 */ /* 0x000fe200078e3cff */
[----:B------:R-:W-:Y:S01]  /*4df0*/  UMOV UR15, 0x10000000 ;  /* 0x10000000000f7882 */ /* 0x000fe20000000000 */
[----:B------:R-:W-:Y:S01]  /*4e00*/  UMOV UR12, UR36 ;  /* 0x00000024000c7c82 */ /* 0x000fe20008000000 */
[----:B------:R-:W-:Y:S08]  /*4e10*/  @P3 R2UR UR36, R27 ;  /* 0x000000001b2432ca */ /* 0x000ff000000e0000 */
[----:B-1----:R-:W-:Y:S01]  /*4e20*/  @!P5 IADD3 R3, P0, PT, R32, 0x580, RZ ;  /* 0x000005802003d810 */ /* 0x002fe20007f1e0ff */
[----:B------:R-:W-:Y:S01]  /*4e30*/  @!P5 IMAD.SHL.U32 R164, R164, 0x40, RZ ;  /* 0x00000040a4a4d824 */ /* 0x000fe200078e00ff */
[----:B------:R-:W-:Y:S01]  /*4e40*/  VOTEU.ALL UP1, P5 ;  /* 0x0000000000ff7886 */ /* 0x000fe20002820000 */
[----:B------:R-:W-:Y:S01]  /*4e50*/  @!P5 IMAD.SHL.U32 R155, R155, 0x80, RZ ;  /* 0x000000809b9bd824 */ /* 0x000fe200078e00ff */
[----:B------:R-:W-:Y:S01]  /*4e60*/  @!P5 R2UR UR9, R3 ;  /* 0x000000000309d2ca */ /* 0x000fe200000e0000 */
[----:B------:R-:W-:Y:S01]  /*4e70*/  @!P5 IMAD.X R0, RZ, RZ, R33, P0 ;  /* 0x000000ffff00d224 */ /* 0x000fe200000e0621 */
[----:B------:R-:W-:Y:S01]  /*4e80*/  @!P5 R2UR UR10, R164 ;  /* 0x00000000a40ad2ca */ /* 0x000fe200000e0000 */
[----:B------:R-:W-:Y:S01]  /*4e90*/  IMAD.IADD R164, R8, 0x1, R143 ;  /* 0x0000000108a47824 */ /* 0x000fe200078e028f */
[----:B------:R-:W-:Y:S01]  /*4ea0*/  @!P5 R2UR UR11, R155 ;  /* 0x000000009b0bd2ca */ /* 0x000fe200000e0000 */
[----:B------:R-:W-:Y:S01]  /*4eb0*/  IMAD.IADD R155, R13, 0x1, R154 ;  /* 0x000000010d9b7824 */ /* 0x000fe200078e029a */
[----:B------:R-:W-:Y:S02]  /*4ec0*/  @!P5 R2UR UR8, R0 ;  /* 0x000000000008d2ca */ /* 0x000fe400000e0000 */
[C---:B------:R-:W-:Y:S04]  /*4ed0*/  ISETP.NE.AND P0, PT, R29.reuse, 0x2, PT ;  /* 0x000000021d00780c */ /* 0x040fe80003f05270 */
[----:B------:R-:W-:Y:S01]  /*4ee0*/  SEL R3, RZ, 0x1, P0 ;  /* 0x00000001ff037807 */ /* 0x000fe20000000000 */
[----:B------:R-:W-:Y:S01]  /*4ef0*/  IMAD.U32 R10, RZ, RZ, UR9 ;  /* 0x00000009ff0a7e24 */ /* 0x000fe2000f8e00ff */
[----:B------:R-:W-:Y:S01]  /*4f00*/  @!UP1 UIADD3 UR9, UPT, UPT, UR6, 0xa0, URZ ;  /* 0x000000a006099890 */ /* 0x000fe2000fffe0ff */
[----:B------:R-:W-:Y:S02]  /*4f10*/  SEL R29, R29, RZ, P0 ;  /* 0x000000ff1d1d7207 */ /* 0x000fe40000000000 */
[----:B------:R-:W-:Y:S02]  /*4f20*/  LOP3.LUT R28, R28, R3, RZ, 0x3c, !PT ;  /* 0x000000031c1c7212 */ /* 0x000fe400078e3cff */
[----:B------:R-:W-:Y:S01]  /*4f30*/  IMAD.U32 R11, RZ, RZ, UR8 ;  /* 0x00000008ff0b7e24 */ /* 0x000fe2000f8e00ff */
[----:B------:R-:W-:Y:S01]  /*4f40*/  @!P5 R2UR UR16, R10 ;  /* 0x000000000a10d2ca */ /* 0x000fe200000e0000 */
[----:B------:R-:W-:Y:S01]  /*4f50*/  @!UP1 UIADD3 UR8, UPT, UPT, UR6, 0x200, URZ ;  /* 0x0000020006089890 */ /* 0x000fe2000fffe0ff */
[----:B------:R-:W-:Y:S02]  /*4f60*/  VOTEU.ALL UP1, P5 ;  /* 0x0000000000ff7886 */ /* 0x000fe40002820000 */
[----:B------:R-:W-:Y:S11]  /*4f70*/  @!P5 R2UR UR17, R11 ;  /* 0x000000000b11d2ca */ /* 0x000ff600000e0000 */
[----:B------:R-:W-:Y:S02]  /*4f80*/  @!UPT UIADD3 URZ, UPT, UPT, URZ, URZ, URZ ;  /* 0x000000fffffff290 */ /* 0x000fe4000fffe0ff */
[----:B------:R2:W-:Y:S01]  /*4f90*/  @!UP1 UTMALDG.3D [UR8], [UR16], desc[UR14] ;  /* 0x00000e08100095b4 */ /* 0x0005e20008011000 */
[----:B------:R2:W-:Y:S01]  /*4fa0*/  @!P5 SYNCS.ARRIVE.TRANS64.RED.A0TR RZ, [UR6+0xa0], R25 ;  /* 0x0000a019ffffd9a7 */ /* 0x0005e20008300406 */
[----:B------:R-:W-:Y:S01]  /*4fb0*/  UPLOP3.LUT UP1, UPT, UPT, UPT, UPT, 0x80, 0x8 ;  /* 0x000000000008789c */ /* 0x000fe20003f2f070 */
[----:B------:R-:W-:Y:S01]  /*4fc0*/  SYNCS.ARRIVE.TRANS64.RED.A1T0 RZ, [UR37], RZ ;  /* 0x000000ffffff79a7 */ /* 0x000fe20008100425 */
[----:B------:R-:W-:Y:S09]  /*4fd0*/  @P3 BRA `(.L_x_100) ;  /* 0xfffffff400b43947 */ /* 0x000ff2000383ffff */
[----:B------:R-:W-:Y:S07]  /*4fe0*/  MOV R0, UR6 ;  /* 0x0000000600007c02 */ /* 0x000fee0008000f00 */
.L_x_101:
[----:B-1----:R-:W-:-:S04]  /*4ff0*/  SHF.L.U32 R3, R30, 0x1f, RZ ;  /* 0x0000001f1e037819 */ /* 0x002fc800000006ff */
[----:B------:R1:W3:Y:S03]  /*5000*/  SYNCS.PHASECHK.TRANS64.TRYWAIT P0, [R0+URZ+0xa8], R3 ;  /* 0x0000a803000075a7 */ /* 0x0002e600080011ff */
[----:B---3--:R-:W-:Y:S05]  /*5010*/  @!P0 NANOSLEEP.SYNCS 0x989680 ;  /* 0x009896800000895d */ /* 0x008fea0003900000 */
[----:B------:R-:W3:Y:S02]  /*5020*/  @!P0 SYNCS.PHASECHK.TRANS64 P0, [R0+URZ+0xa8], R3 ;  /* 0x0000a803000085a7 */ /* 0x000ee400080010ff */
[----:B--23--:R-:W-:Y:S05]  /*5030*/  @P0 EXIT ;  /* 0x000000000000094d */ /* 0x00cfea0003800000 */
[----:B------:R-:W-:Y:S05]  /*5040*/  BRA `(.L_x_101) ;  /* 0xfffffffc00e87947 */ /* 0x000fea000383ffff */
.L_x_92:
[----:B------:R-:W-:-:S06]  /*5050*/  UISETP.GE.AND UP1, UPT, UR10, 0x4, UPT ;  /* 0x000000040a00788c */ /* 0x000fcc000bf26270 */
[----:B------:R-:W-:-:S13]  /*5060*/  PLOP3.LUT P0, PT, PT, PT, UP1, 0x80, 0x8 ;  /* 0x000000000008781c */ /* 0x000fda0003f0f018 */
[----:B------:R-:W-:Y:S05]  /*5070*/  @!P0 EXIT ;  /* 0x000000000000894d */ /* 0x000fea0003800000 */
[----:B------:R-:W-:Y:S01]  /*5080*/  BAR.SYNC.DEFER_BLOCKING 0x6, 0xa0 ;  /* 0x0182800000007b1d */ /* 0x000fe20000010000 */
[C---:B------:R-:W-:Y:S02]  /*5090*/  IMAD.SHL.U32 R3, R166.reuse, 0x40, RZ ;  /* 0x00000040a6037824 */ /* 0x040fe400078e00ff */
[----:B------:R-:W-:Y:S02]  /*50a0*/  HFMA2 R76, -RZ, RZ, 0, 0 ;  /* 0x00000000ff4c7431 */ /* 0x000fe400000001ff */
[C---:B------:R-:W-:Y:S01]  /*50b0*/  IMAD.SHL.U32 R168, R166.reuse, 0x8, RZ ;  /* 0x00000008a6a87824 */ /* 0x040fe200078e00ff */
[----:B------:R-:W-:Y:S01]  /*50c0*/  CS2R R174, SRZ ;  /* 0x0000000000ae7805 */ /* 0x000fe2000001ff00 */
[----:B------:R-:W-:Y:S01]  /*50d0*/  IMAD.U32 R79, R166, 0x10000, RZ ;  /* 0x00010000a64f7824 */ /* 0x000fe200078e00ff */
[----:B------:R-:W-:Y:S01]  /*50e0*/  UMOV UR43, 0x400 ;  /* 0x00000400002b7882 */ /* 0x000fe20000000000 */
[----:B------:R-:W-:Y:S01]  /*50f0*/  LOP3.LUT R5, R3, 0x180, RZ, 0xc0, !PT ;  /* 0x0000018003057812 */ /* 0x000fe200078ec0ff */
[----:B------:R-:W-:Y:S01]  /*5100*/  ULEA UR43, UR37, UR43, 0x18 ;  /* 0x0000002b252b7291 */ /* 0x000fe2000f8ec0ff */
[----:B------:R-:W1:Y:S01]  /*5110*/  LDC R167, c[0x0][0x370] ;  /* 0x0000dc00ffa77b82 */ /* 0x000e620000000800 */
[----:B------:R-:W-:Y:S01]  /*5120*/  LOP3.LUT R79, R79, 0x600000, RZ, 0xc0, !PT ;  /* 0x006000004f4f7812 */ /* 0x000fe200078ec0ff */
[----:B------:R-:W-:Y:S01]  /*5130*/  IMAD.MOV.U32 R182, RZ, RZ, RZ ;  /* 0x000000ffffb67224 */ /* 0x000fe200078e00ff */
[----:B------:R-:W-:Y:S01]  /*5140*/  LOP3.LUT R168, R5, 0x30, R168, 0xf8, !PT ;  /* 0x0000003005a87812 */ /* 0x000fe200078ef8a8 */
[----:B------:R-:W-:Y:S01]  /*5150*/  UIADD3 UR4, UPT, UPT, UR43, 0x2200, URZ ;  /* 0x000022002b047890 */ /* 0x000fe2000fffe0ff */
[----:B------:R-:W-:Y:S01]  /*5160*/  IMAD.MOV.U32 R173, RZ, RZ, RZ ;  /* 0x000000ffffad7224 */ /* 0x000fe200078e00ff */
[----:B------:R-:W2:Y:S01]  /*5170*/  LDCU.64 UR46, c[0x0][0x348] ;  /* 0x00006900ff2e77ac */ /* 0x000ea20008000a00 */
[----:B------:R-:W-:Y:S01]  /*5180*/  LOP3.LUT R168, R168, 0x1e40, R3, 0xf8, !PT ;  /* 0x00001e40a8a87812 */ /* 0x000fe200078ef803 */
[----:B------:R-:W3:Y:S01]  /*5190*/  LDC R74, c[0x0][0xb0c] ;  /* 0x0002c300ff4a7b82 */ /* 0x000ee20000000800 */
[----:B------:R-:W-:Y:S01]  /*51a0*/  IMAD.SHL.U32 R3, R166, 0x10, RZ ;  /* 0x00000010a6037824 */ /* 0x000fe200078e00ff */
[----:B------:R-:W-:Y:S01]  /*51b0*/  MOV R179, UR4 ;  /* 0x0000000400b37c02 */ /* 0x000fe20008000f00 */
[----:B------:R-:W4:Y:S03]  /*51c0*/  LDCU.64 UR38, c[0x0][0x888] ;  /* 0x00011100ff2677ac */ /* 0x000f260008000a00 */
[C---:B------:R-:W-:Y:S01]  /*51d0*/  LOP3.LUT R5, R3.reuse, 0x20, RZ, 0xc0, !PT ;  /* 0x0000002003057812 */ /* 0x040fe200078ec0ff */
[----:B------:R-:W2:Y:S01]  /*51e0*/  LDS R0, [UR43+0x170] ;  /* 0x0001702bff007984 */ /* 0x000ea20008000800 */
[----:B------:R-:W1:Y:S01]  /*51f0*/  LDC R170, c[0x0][0xb20] ;  /* 0x0002c800ffaa7b82 */ /* 0x000e620000000800 */
[----:B------:R-:W-:Y:S01]  /*5200*/  LOP3.LUT R3, R3, 0x40, RZ, 0xc0, !PT ;  /* 0x0000004003037812 */ /* 0x000fe200078ec0ff */
[----:B------:R-:W-:-:S06]  /*5210*/  UIADD3 UR42, UPT, UPT, UR43, 0x200, URZ ;  /* 0x000002002b2a7890 */ /* 0x000fcc000fffe0ff */
[----:B------:R-:W1:Y:S08]  /*5220*/  LDC R73, c[0x0][0xb30] ;  /* 0x0002cc00ff497b82 */ /* 0x000e700000000800 */
[----:B------:R-:W1:Y:S08]  /*5230*/  LDC.64 R152, c[0x0][0xb10] ;  /* 0x0002c400ff987b82 */ /* 0x000e700000000a00 */
[----:B------:R-:W1:Y:S08]  /*5240*/  LDC.64 R70, c[0x0][0xb18] ;  /* 0x0002c600ff467b82 */ /* 0x000e700000000a00 */
[----:B------:R-:W1:Y:S01]  /*5250*/  LDC.64 R148, c[0x0][0x888] ;  /* 0x00022200ff947b82 */ /* 0x000e620000000a00 */
[----:B--2---:R-:W-:-:S07]  /*5260*/  IMAD.IADD R79, R0, 0x1, R79 ;  /* 0x00000001004f7824 */ /* 0x004fce00078e024f */
[----:B------:R-:W2:Y:S01]  /*5270*/  LDC.64 R68, c[0x0][0xb28] ;  /* 0x0002ca00ff447b82 */ /* 0x000ea20000000a00 */
[----:B------:R-:W-:-:S05]  /*5280*/  VIADD R0, R168, UR43 ;  /* 0x0000002ba8007c36 */ /* 0x000fca0008000000 */
[--C-:B------:R-:W-:Y:S02]  /*5290*/  IADD3 R178, PT, PT, -R5, 0x200, R0.reuse ;  /* 0x0000020005b27810 */ /* 0x100fe40007ffe100 */
[----:B------:R-:W1:Y:S01]  /*52a0*/  LDC.64 R150, c[0x0][0x890] ;  /* 0x00022400ff967b82 */ /* 0x000e620000000a00 */
[----:B------:R-:W-:Y:S02]  /*52b0*/  IADD3 R177, PT, PT, -R3, 0x200, R0 ;  /* 0x0000020003b17810 */ /* 0x000fe40007ffe100 */
[----:B------:R-:W-:-:S05]  /*52c0*/  IMAD.IADD R176, R178, 0x1, -R3 ;  /* 0x00000001b2b07824 */ /* 0x000fca00078e0a03 */
[----:B------:R-:W1:Y:S08]  /*52d0*/  LDC.64 R146, c[0x0][0x8b0] ;  /* 0x00022c00ff927b82 */ /* 0x000e700000000a00 */
[----:B------:R-:W1:Y:S08]  /*52e0*/  LDC.64 R144, c[0x0][0x8a8] ;  /* 0x00022a00ff907b82 */ /* 0x000e700000000a00 */
[----:B---34-:R-:W1:Y:S02]  /*52f0*/  LDC R172, c[0x0][0x374] ;  /* 0x0000dd00ffac7b82 */ /* 0x018e640000000800 */
.L_x_119:
[----:B------:R-:W-:Y:S02]  /*5300*/  LEA R0, R182, UR43, 0x3 ;  /* 0x0000002bb6007c11 */ /* 0x000fe4000f8e18ff */
[----:B------:R-:W-:Y:S02]  /*5310*/  SHF.L.U32 R3, R174, 0x1f, RZ ;  /* 0x0000001fae037819 */ /* 0x000fe400000006ff */
[----:B------:R-:W-:Y:S02]  /*5320*/  LEA R16, R182, UR43, 0x4 ;  /* 0x0000002bb6107c11 */ /* 0x000fe4000f8e20ff */
[----:B------:R-:W3:Y:S02]  /*5330*/  SYNCS.PHASECHK.TRANS64.TRYWAIT P0, [R0+URZ+0xc0], R3 ;  /* 0x0000c003000075a7 */ /* 0x000ee400080011ff */
[----:B-123--:R-:W-:Y:S05]  /*5340*/  @!P0 BRA `(.L_x_102) ;  /* 0x0000002c003c8947 */ /* 0x00efea0003800000 */
.L_x_166:
[----:B------:R-:W4:Y:S01]  /*5350*/  LDC.64 R12, c[0x0][0xb10] ;  /* 0x0002c400ff0c7b82 */ /* 0x000f220000000a00 */
[----:B------:R-:W2:Y:S01]  /*5360*/  LDS.128 R16, [R16+0x150] ;  /* 0x0001500010107984 */ /* 0x000ea20000000c00 */
[----:B-1----:R-:W-:Y:S01]  /*5370*/  ISETP.NE.AND P1, PT, R73, 0x1, PT ;  /* 0x000000014900780c */ /* 0x002fe20003f25270 */
[----:B---3--:R-:W-:Y:S01]  /*5380*/  VIADD R0, R0, 0xd0 ;  /* 0x000000d000007836 */ /* 0x008fe20000000000 */
[----:B------:R-:W-:Y:S04]  /*5390*/  ISETP.GE.AND P0, PT, R72, 0x1, PT ;  /* 0x000000014800780c */ /* 0x000fe80003f06270 */
[----:B------:R-:W1:Y:S01]  /*53a0*/  LDC.64 R10, c[0x0][0xb18] ;  /* 0x0002c600ff0a7b82 */ /* 0x000e620000000a00 */
[----:B------:R-:W-:Y:S01]  /*53b0*/  PRMT R0, RZ, 0x654, R0 ;  /* 0x00000654ff007816 */ /* 0x000fe20000000000 */
[----:B------:R-:W-:Y:S01]  /*53c0*/  @!PT LDS RZ, [RZ] ;  /* 0x00000000fffff984 */ /* 0x000fe20000000800 */
[----:B------:R-:W-:Y:S01]  /*53d0*/  @!PT LDS RZ, [RZ] ;  /* 0x00000000fffff984 */ /* 0x000fe20000000800 */
[----:B------:R-:W-:Y:S01]  /*53e0*/  @!PT LDS RZ, [RZ] ;  /* 0x00000000fffff984 */ /* 0x000fe20000000800 */
[----:B------:R-:W-:Y:S01]  /*53f0*/  @!PT LDS RZ, [RZ] ;  /* 0x00000000fffff984 */ /* 0x000fe20000000800 */
[----:B------:R3:W-:Y:S06]  /*5400*/  MEMBAR.ALL.CTA ;  /* 0x0000000000007992 */ /* 0x0007ec0000008000 */
[----:B---3--:R-:W3:Y:S01]  /*5410*/  FENCE.VIEW.ASYNC.S ;  /* 0x00000000000073c6 */ /* 0x008ee20000000000 */
[----:B------:R-:W1:Y:S08]  /*5420*/  @!P1 LDC R14, c[0x0][0xb20] ;  /* 0x0002c800ff0e9b82 */ /* 0x000e700000000800 */
[----:B------:R-:W1:Y:S01]  /*5430*/  @!P1 LDC R9, c[0x0][0xb0c] ;  /* 0x0002c300ff099b82 */ /* 0x000e620000000800 */
[----:B---3--:R3:W-:Y:S01]  /*5440*/  SYNCS.ARRIVE.TRANS64.RED.A1T0 RZ, [R0+URZ], RZ ;  /* 0x000000ff00ff79a7 */ /* 0x0087e200081004ff */
[----:B--2---:R-:W-:Y:S04]  /*5450*/  LOP3.LUT P4, RZ, R18, 0x1, RZ, 0xc0, !PT ;  /* 0x0000000112ff7812 */ /* 0x004fe8000788c0ff */
[----:B------:R-:W-:Y:S09]  /*5460*/  P2R R180, PR, RZ, 0x10 ;  /* 0x00000010ffb47803 */ /* 0x000ff20000000000 */
[----:B------:R-:W-:Y:S02]  /*5470*/  @P4 MOV R77, R16 ;  /* 0x00000010004d4202 */ /* 0x000fe40000000f00 */
[----:B------:R-:W-:Y:S01]  /*5480*/  @P4 LOP3.LUT R75, R17, 0xffff, RZ, 0xc0, !PT ;  /* 0x0000ffff114b4812 */ /* 0x000fe200078ec0ff */
[----:B---34-:R-:W-:Y:S06]  /*5490*/  @!P0 BRA `(.L_x_103) ;  /* 0x0000000000a48947 */ /* 0x018fec0003800000 */
[----:B------:R-:W-:Y:S01]  /*54a0*/  IMAD.HI.U32 R21, R172, R71, RZ ;  /* 0x00000047ac157227 */ /* 0x000fe200078e00ff */
[----:B------:R-:W-:Y:S02]  /*54b0*/  ISETP.NE.AND P0, PT, R70, 0x1, PT ;  /* 0x000000014600780c */ /* 0x000fe40003f05270 */
[----:B------:R-:W-:Y:S01]  /*54c0*/  ISETP.NE.AND P2, PT, R72, 0x1, PT ;  /* 0x000000014800780c */ /* 0x000fe20003f45270 */
[----:B------:R-:W-:Y:S01]  /*54d0*/  IMAD.HI.U32 R20, R167, R152, RZ ;  /* 0x00000098a7147227 */ /* 0x000fe200078e00ff */
[----:B------:R-:W-:Y:S02]  /*54e0*/  SHF.R.U32.HI R21, RZ, R170, R21 ;  /* 0x000000aaff157219 */ /* 0x000fe40000011615 */
[----:B------:R-:W-:Y:S01]  /*54f0*/  ISETP.NE.AND P3, PT, R74, 0x1, PT ;  /* 0x000000014a00780c */ /* 0x000fe20003f65270 */
[----:B------:R-:W-:Y:S01]  /*5500*/  IMAD.HI.U32 R24, R77, R152, RZ ;  /* 0x000000984d187227 */ /* 0x000fe200078e00ff */
[----:B------:R-:W-:Y:S02]  /*5510*/  SHF.R.U32.HI R20, RZ, R153, R20 ;  /* 0x00000099ff147219 */ /* 0x000fe40000011614 */
[----:B------:R-:W-:Y:S01]  /*5520*/  SEL R3, R172, R21, !P0 ;  /* 0x00000015ac037207 */ /* 0x000fe20004000000 */
[----:B------:R-:W-:Y:S01]  /*5530*/  IMAD.HI.U32 R21, R75, R71, RZ ;  /* 0x000000474b157227 */ /* 0x000fe200078e00ff */
[----:B------:R-:W-:Y:S02]  /*5540*/  SEL R7, R167, R20, !P3 ;  /* 0x00000014a7077207 */ /* 0x000fe40005800000 */
[----:B------:R-:W-:Y:S01]  /*5550*/  SHF.R.U32.HI R24, RZ, R153, R24 ;  /* 0x00000099ff187219 */ /* 0x000fe20000011618 */
[-C--:B------:R-:W-:Y:S04]  /*5560*/  IMAD.HI.U32 R20, R3, R68.reuse, RZ ;  /* 0x0000004403147227 */ /* 0x080fe800078e00ff */
[----:B------:R-:W-:Y:S01]  /*5570*/  IMAD.HI.U32 R22, R7, R68, RZ ;  /* 0x0000004407167227 */ /* 0x000fe200078e00ff */
[-C--:B------:R-:W-:Y:S02]  /*5580*/  @P2 SHF.R.U32.HI R3, RZ, R69.reuse, R20 ;  /* 0x00000045ff032219 */ /* 0x080fe40000011614 */
[----:B------:R-:W-:Y:S02]  /*5590*/  SHF.R.U32.HI R20, RZ, R170, R21 ;  /* 0x000000aaff147219 */ /* 0x000fe40000011615 */
[----:B------:R-:W-:Y:S01]  /*55a0*/  @P2 SHF.R.U32.HI R7, RZ, R69, R22 ;  /* 0x00000045ff072219 */ /* 0x000fe20000011616 */
[C---:B------:R-:W-:Y:S01]  /*55b0*/  IMAD R2, R72.reuse, R3, RZ ;  /* 0x0000000348027224 */ /* 0x040fe200078e02ff */
[----:B------:R-:W-:Y:S02]  /*55c0*/  SEL R5, R75, R20, !P0 ;  /* 0x000000144b057207 */ /* 0x000fe40004000000 */
[----:B------:R-:W-:Y:S01]  /*55d0*/  SEL R3, R77, R24, !P3 ;  /* 0x000000184d037207 */ /* 0x000fe20005800000 */
[----:B------:R-:W-:Y:S01]  /*55e0*/  IMAD R4, R72, R7, RZ ;  /* 0x0000000748047224 */ /* 0x000fe200078e02ff */
[C---:B------:R-:W-:Y:S01]  /*55f0*/  ISETP.GE.AND P0, PT, R5.reuse, R2, PT ;  /* 0x000000020500720c */ /* 0x040fe20003f06270 */
[----:B------:R-:W-:Y:S03]  /*5600*/  IMAD.HI.U32 R6, R5, R68, RZ ;  /* 0x0000004405067227 */ /* 0x000fe600078e00ff */
[----:B------:R-:W-:Y:S01]  /*5610*/  ISETP.GE.OR P0, PT, R3, R4, P0 ;  /* 0x000000040300720c */ /* 0x000fe20000706670 */
[----:B------:R-:W-:Y:S01]  /*5620*/  IMAD.MOV R4, RZ, RZ, -R3 ;  /* 0x000000ffff047224 */ /* 0x000fe200078e0a03 */
[-C--:B------:R-:W-:Y:S03]  /*5630*/  SHF.R.U32.HI R6, RZ, R69.reuse, R6 ;  /* 0x00000045ff067219 */ /* 0x080fe60000011606 */
[----:B------:R-:W-:Y:S01]  /*5640*/  IMAD R77, R74, R4, R77 ;  /* 0x000000044a4d7224 */ /* 0x000fe200078e024d */
[----:B------:R-:W-:Y:S05]  /*5650*/  SEL R15, R5, R6, !P2 ;  /* 0x00000006050f7207 */ /* 0x000fea0005000000 */
[----:B------:R-:W-:Y:S02]  /*5660*/  IMAD.MOV R6, RZ, RZ, -R15 ;  /* 0x000000ffff067224 */ /* 0x000fe400078e0a0f */
[C---:B------:R-:W-:Y:S04]  /*5670*/  @!P0 IMAD.HI.U32 R2, R3.reuse, R68, RZ ;  /* 0x0000004403028227 */ /* 0x040fe800078e00ff */
[----:B------:R-:W-:Y:S01]  /*5680*/  IMAD R6, R72, R6, R5 ;  /* 0x0000000648067224 */ /* 0x000fe200078e0205 */
[----:B------:R-:W-:Y:S04]  /*5690*/  @!P0 SHF.R.U32.HI R2, RZ, R69, R2 ;  /* 0x00000045ff028219 */ /* 0x000fe80000011602 */
[----:B------:R-:W-:Y:S02]  /*56a0*/  @!P0 SEL R0, R3, R2, !P2 ;  /* 0x0000000203008207 */ /* 0x000fe40005000000 */
[----:B------:R-:W-:Y:S02]  /*56b0*/  IADD3 R2, PT, PT, -R5, RZ, RZ ;  /* 0x000000ff05027210 */ /* 0x000fe40007ffe1ff */
[----:B------:R-:W-:Y:S01]  /*56c0*/  @!P0 IADD3 R8, PT, PT, R15, -R0, RZ ;  /* 0x800000000f088210 */ /* 0x000fe20007ffe0ff */
[----:B------:R-:W-:Y:S02]  /*56d0*/  @!P0 IMAD R0, R7, R6, R0 ;  /* 0x0000000607008224 */ /* 0x000fe400078e0200 */
[----:B------:R-:W-:Y:S02]  /*56e0*/  IMAD R75, R70, R2, R75 ;  /* 0x00000002464b7224 */ /* 0x000fe400078e024b */
[----:B------:R-:W-:Y:S02]  /*56f0*/  @!P0 IMAD R5, R8, R72, R3 ;  /* 0x0000004808058224 */ /* 0x000fe400078e0203 */
[----:B------:R-:W-:Y:S04]  /*5700*/  @!P0 IMAD.MOV.U32 R3, RZ, RZ, R0 ;  /* 0x000000ffff038224 */ /* 0x000fe800078e0000 */
[----:B------:R-:W-:Y:S02]  /*5710*/  IMAD R77, R3, R74, R77 ;  /* 0x0000004a034d7224 */ /* 0x000fe400078e024d */
[----:B------:R-:W-:Y:S07]  /*5720*/  IMAD R75, R5, R70, R75 ;  /* 0x00000046054b7224 */ /* 0x000fee00078e024b */
.L_x_103:
[----:B------:R-:W-:Y:S01]  /*5730*/  @!P1 IMAD.HI.U32 R0, R77, R12, RZ ;  /* 0x0000000c4d009227 */ /* 0x000fe200078e00ff */
[----:B-1----:R-:W-:Y:S01]  /*5740*/  @!P1 ISETP.NE.AND P0, PT, R10, 0x1, PT ;  /* 0x000000010a00980c */ /* 0x002fe20003f05270 */
[----:B------:R-:W-:Y:S01]  /*5750*/  ULOP3.LUT UP0, URZ, UR42, 0x1b0, URZ, 0xc0, !UPT ;  /* 0x000001b02aff7892 */ /* 0x000fe2000f80c0ff */
[----:B------:R-:W-:Y:S01]  /*5760*/  @!P1 ISETP.NE.AND P2, PT, R9, 0x1, PT ;  /* 0x000000010900980c */ /* 0x000fe20003f45270 */
[----:B------:R-:W-:Y:S01]  /*5770*/  @!P1 IMAD.HI.U32 R3, R75, R11, RZ ;  /* 0x0000000b4b039227 */ /* 0x000fe200078e00ff */
[----:B------:R-:W-:Y:S02]  /*5780*/  @!P1 SHF.R.U32.HI R0, RZ, R13, R0 ;  /* 0x0000000dff009219 */ /* 0x000fe40000011600 */
[----:B------:R-:W-:Y:S01]  /*5790*/  @P4 SHF.R.U32.HI R171, RZ, 0x10, R17 ;  /* 0x00000010ffab4819 */ /* 0x000fe20000011611 */
[----:B------:R-:W-:Y:S01]  /*57a0*/  VIADD R182, R182, 0x1 ;  /* 0x00000001b6b67836 */ /* 0x000fe20000000000 */
[----:B------:R-:W-:Y:S02]  /*57b0*/  @!P1 SHF.R.U32.HI R2, RZ, R14, R3 ;  /* 0x0000000eff029219 */ /* 0x000fe40000011603 */
[----:B------:R-:W-:Y:S02]  /*57c0*/  @!P1 SEL R3, R77, R0, !P2 ;  /* 0x000000004d039207 */ /* 0x000fe40005000000 */
[----:B------:R-:W-:Y:S05]  /*57d0*/  @!P1 SEL R2, R75, R2, !P0 ;  /* 0x000000024b029207 */ /* 0x000fea0004000000 */
[----:B------:R-:W-:Y:S02]  /*57e0*/  @!P1 IMAD.IADD R0, R2, 0x1, -R3 ;  /* 0x0000000102009824 */ /* 0x000fe400078e0a03 */
[----:B------:R-:W-:Y:S02]  /*57f0*/  @!P1 IMAD.IADD R2, R3, 0x1, -R2 ;  /* 0x0000000103029824 */ /* 0x000fe400078e0a02 */
[----:B------:R-:W-:Y:S02]  /*5800*/  @!P1 IMAD R77, R0, R9, R77 ;  /* 0x00000009004d9224 */ /* 0x000fe400078e024d */
[----:B------:R-:W-:Y:S01]  /*5810*/  @!P1 IMAD R75, R2, R10, R75 ;  /* 0x0000000a024b9224 */ /* 0x000fe200078e024b */
[----:B------:R-:W-:Y:S06]  /*5820*/  BRA.U !UP0, `(.L_x_104) ;  /* 0x0000000108407547 */ /* 0x000fec000b800000 */
[----:B------:R-:W1:Y:S01]  /*5830*/  LDCU.64 UR8, c[0x4][0x80] ;  /* 0x01001000ff0877ac */ /* 0x000e620008000a00 */
[----:B------:R-:W-:Y:S01]  /*5840*/  MOV R3, 0x0 ;  /* 0x0000000000037802 */ /* 0x000fe20000000f00 */
[----:B------:R-:W-:Y:S02]  /*5850*/  HFMA2 R12, -RZ, RZ, 0, 5.9604644775390625e-08 ;  /* 0x00000001ff0c7431 */ /* 0x000fe400000001ff */
[----:B------:R-:W-:Y:S02]  /*5860*/  IMAD.MOV.U32 R8, RZ, RZ, 0x70 ;  /* 0x00000070ff087424 */ /* 0x000fe400078e00ff */
[----:B------:R-:W-:Y:S01]  /*5870*/  IMAD.MOV.U32 R13, RZ, RZ, RZ ;  /* 0x000000ffff0d7224 */ /* 0x000fe200078e00ff */
[----:B------:R-:W2:Y:S01]  /*5880*/  LDCU.64 UR6, c[0x4][0x88] ;  /* 0x01001100ff0677ac */ /* 0x000ea20008000a00 */
[----:B------:R-:W3:Y:S01]  /*5890*/  LDC.64 R2, c[0x4][R3] ;  /* 0x0100000003027b82 */ /* 0x000ee20000000a00 */
[----:B------:R-:W4:Y:S01]  /*58a0*/  LDCU.64 UR4, c[0x4][0x8] ;  /* 0x01000100ff0477ac */ /* 0x000f220008000a00 */
[----:B-1----:R-:W-:Y:S01]  /*58b0*/  MOV R5, UR9 ;  /* 0x0000000900057c02 */ /* 0x002fe20008000f00 */
[----:B------:R-:W-:Y:S01]  /*58c0*/  IMAD.U32 R4, RZ, RZ, UR8 ;  /* 0x00000008ff047e24 */ /* 0x000fe2000f8e00ff */
[----:B--2---:R-:W-:Y:S01]  /*58d0*/  MOV R7, UR7 ;  /* 0x0000000700077c02 */ /* 0x004fe20008000f00 */
[----:B------:R-:W-:Y:S01]  /*58e0*/  IMAD.U32 R6, RZ, RZ, UR6 ;  /* 0x00000006ff067e24 */ /* 0x000fe2000f8e00ff */
[----:B----4-:R-:W-:Y:S01]  /*58f0*/  MOV R11, UR5 ;  /* 0x00000005000b7c02 */ /* 0x010fe20008000f00 */
[----:B------:R-:W-:Y:S02]  /*5900*/  IMAD.U32 R10, RZ, RZ, UR4 ;  /* 0x00000004ff0a7e24 */ /* 0x000fe4000f8e00ff */
[----:B------:R-:W-:Y:S07]  /*5910*/  LEPC R20, `(.L_x_104) ;  /* 0x000000001014794e */ /* 0x000fee0000000000 */
[----:B---3-5:R-:W-:Y:S05]  /*5920*/  CALL.ABS.NOINC R2 ;  /* 0x0000000002007343 */ /* 0x028fea0003c00000 */
.L_x_104:
[----:B------:R-:W-:Y:S01]  /*5930*/  LOP3.LUT P0, RZ, R179, 0x1b0, RZ, 0xc0, !PT ;  /* 0x000001b0b3ff7812 */ /* 0x000fe2000780c0ff */
[----:B------:R-:W-:Y:S11]  /*5940*/  BSSY.RECONVERGENT B6, `(.L_x_105) ;  /* 0x0000013000067945 */ /* 0x000ff60003800200 */
[----:B------:R-:W-:Y:S01]  /*5950*/  @!UPT UIADD3 URZ, UPT, UPT, URZ, URZ, URZ ;  /* 0x000000fffffff290 */ /* 0x000fe2000fffe0ff */
[----:B------:R-:W-:Y:S05]  /*5960*/  @!P0 BRA `(.L_x_106) ;  /* 0x0000000000408947 */ /* 0x000fea0003800000 */
        /* <DEDUP_REMOVED lines=16> */
.L_x_106:
[----:B------:R-:W-:Y:S05]  /*5a70*/  BSYNC.RECONVERGENT B6 ;  /* 0x0000000000067941 */ /* 0x000fea0003800200 */
.L_x_105:
[----:B------:R-:W-:Y:S01]  /*5a80*/  ISETP.NE.U32.AND P3, PT, R150, RZ, PT ;  /* 0x000000ff9600720c */ /* 0x000fe20003f65070 */
[----:B------:R-:W-:Y:S01]  /*5a90*/  UISETP.NE.AND UP1, UPT, UR44, URZ, UPT ;  /* 0x000000ff2c00728c */ /* 0x000fe2000bf25270 */
[----:B------:R-:W-:Y:S02]  /*5aa0*/  ISETP.NE.U32.AND P4, PT, R146, RZ, PT ;  /* 0x000000ff9200720c */ /* 0x000fe40003f85070 */
[----:B------:R-:W-:Y:S02]  /*5ab0*/  ISETP.NE.AND.EX P3, PT, R151, RZ, PT, P3 ;  /* 0x000000ff9700720c */ /* 0x000fe40003f65330 */
[----:B------:R-:W-:Y:S02]  /*5ac0*/  PLOP3.LUT P1, PT, PT, PT, PT, 0x8, 0x80 ;  /* 0x000000000080781c */ /* 0x000fe40003f2e170 */
[----:B------:R-:W-:Y:S02]  /*5ad0*/  PLOP3.LUT P0, PT, PT, PT, UP1, 0x80, 0x8 ;  /* 0x000000000008781c */ /* 0x000fe40003f0f018 */
[----:B------:R-:W-:Y:S02]  /*5ae0*/  ISETP.NE.AND.EX P4, PT, R147, RZ, PT, P4 ;  /* 0x000000ff9300720c */ /* 0x000fe40003f85340 */
[----:B------:R-:W1:Y:S09]  /*5af0*/  @UP1 LDCU.64 UR4, c[0x0][0x888] ;  /* 0x00011100ff0417ac */ /* 0x000e720008000a00 */
[----:B------:R-:W-:Y:S01]  /*5b00*/  @P0 PLOP3.LUT P1, PT, P3, PT, PT, 0x80, 0x8 ;  /* 0x000000000008081c */ /* 0x000fe20001f2f070 */
[----:B-1----:R-:W-:Y:S04]  /*5b10*/  @UP1 UISETP.NE.U32.AND UP0, UPT, UR4, URZ, UPT ;  /* 0x000000ff0400128c */ /* 0x002fe8000bf05070 */
[----:B------:R-:W-:Y:S04]  /*5b20*/  @UP1 UISETP.NE.AND.EX UP0, UPT, UR5, URZ, UPT, UP0 ;  /* 0x000000ff0500128c */ /* 0x000fe8000bf05300 */
[----:B------:R-:W-:Y:S01]  /*5b30*/  @UP1 USEL UR4, URZ, 0xffffffff, UP0 ;  /* 0xffffffffff041887 */ /* 0x000fe20008000000 */
[----:B------:R-:W-:Y:S11]  /*5b40*/  @!P3 BRA `(.L_x_107) ;  /* 0x00000000002cb947 */ /* 0x000ff60003800000 */
[----:B------:R-:W-:Y:S01]  /*5b50*/  ISETP.NE.U32.AND P2, PT, R148, RZ, PT ;  /* 0x000000ff9400720c */ /* 0x000fe20003f45070 */
[----:B------:R-:W-:Y:S03]  /*5b60*/  IMAD.MOV.U32 R165, RZ, RZ, 0x1 ;  /* 0x00000001ffa57424 */ /* 0x000fe600078e00ff */
[----:B------:R-:W-:Y:S11]  /*5b70*/  ISETP.NE.AND.EX P2, PT, R149, RZ, PT, P2 ;  /* 0x000000ff9500720c */ /* 0x000ff60003f45320 */
[----:B------:R-:W-:Y:S02]  /*5b80*/  @!UPT UIADD3 URZ, UPT, UPT, URZ, URZ, URZ ;  /* 0x000000fffffff290 */ /* 0x000fe4000fffe0ff */
[----:B------:R-:W1:Y:S01]  /*5b90*/  @P2 LDC.64 R2, c[0x0][0x888] ;  /* 0x00022200ff022b82 */ /* 0x000e620000000a00 */
[----:B------:R-:W-:Y:S04]  /*5ba0*/  @P2 IMAD R0, R150, UR36, RZ ;  /* 0x0000002496002c24 */ /* 0x000fe8000f8e02ff */
[----:B-1----:R-:W-:Y:S04]  /*5bb0*/  @P2 IMAD.WIDE R2, R0, 0x4, R2 ;  /* 0x0000000400022825 */ /* 0x002fe800078e0202 */
[----:B------:R-:W-:Y:S01]  /*5bc0*/  HFMA2 R0, -RZ, RZ, 0, 5.9604644775390625e-08 ;  /* 0x00000001ff007431 */ /* 0x000fe200000001ff */
[----:B-----5:R1:W5:Y:S04]  /*5bd0*/  @P2 LDG.E R81, desc[UR40][R2.64] ;  /* 0x0000002802512981 */ /* 0x020368000c1e1900 */
[----:B------:R-:W-:Y:S01]  /*5be0*/  @!P2 PRMT R165, R0, 0x7610, R165 ;  /* 0x0000761000a5a816 */ /* 0x000fe200000000a5 */
[----:B-1----:R-:W2:Y:S06]  /*5bf0*/  @!P2 LDC R81, c[0x0][0x880] ;  /* 0x00022000ff51ab82 */ /* 0x002eac0000000800 */
.L_x_107:
[----:B------:R-:W-:Y:S05]  /*5c00*/  @!P4 BRA `(.L_x_108) ;  /* 0x000000000020c947 */ /* 0x000fea0003800000 */
[----:B------:R-:W-:Y:S04]  /*5c10*/  ISETP.NE.U32.AND P2, PT, R144, RZ, PT ;  /* 0x000000ff9000720c */ /* 0x000fe80003f45070 */
[----:B------:R-:W-:Y:S11]  /*5c20*/  ISETP.NE.AND.EX P2, PT, R145, RZ, PT, P2 ;  /* 0x000000ff9100720c */ /* 0x000ff60003f45320 */
[----:B------:R-:W-:Y:S02]  /*5c30*/  @!UPT UIADD3 URZ, UPT, UPT, URZ, URZ, URZ ;  /* 0x000000fffffff290 */ /* 0x000fe4000fffe0ff */
[----:B------:R-:W1:Y:S01]  /*5c40*/  @P2 LDC.64 R2, c[0x0][0x8a8] ;  /* 0x00022a00ff022b82 */ /* 0x000e620000000a00 */
[----:B------:R-:W-:Y:S04]  /*5c50*/  @P2 IMAD R0, R146, UR36, RZ ;  /* 0x0000002492002c24 */ /* 0x000fe8000f8e02ff */
[----:B-1----:R-:W-:Y:S05]  /*5c60*/  @P2 IMAD.WIDE R2, R0, 0x4, R2 ;  /* 0x0000000400022825 */ /* 0x002fea00078e0202 */
[----:B-----5:R1:W5:Y:S02]  /*5c70*/  @P2 LDG.E R78, desc[UR40][R2.64] ;  /* 0x00000028024e2981 */ /* 0x020364000c1e1900 */
[----:B-1----:R-:W3:Y:S02]  /*5c80*/  @!P2 LDC R78, c[0x0][0x8a0] ;  /* 0x00022800ff4eab82 */ /* 0x002ee40000000800 */
.L_x_108:
[----:B--2--5:R-:W-:Y:S01]  /*5c90*/  @P0 FSETP.NEU.AND P4, PT, R81, RZ, PT ;  /* 0x000000ff5100020b */ /* 0x024fe20003f8d000 */
[----:B------:R-:W-:Y:S01]  /*5ca0*/  IMAD.U32 R0, RZ, RZ, UR4 ;  /* 0x00000004ff007e24 */ /* 0x000fe2000f8e00ff */
[----:B------:R-:W-:Y:S01]  /*5cb0*/  @P0 LOP3.LUT P2, RZ, R165, 0xff, RZ, 0xc0, !PT ;  /* 0x000000ffa5ff0812 */ /* 0x000fe2000784c0ff */
[----:B------:R-:W-:Y:S01]  /*5cc0*/  BSSY B1, `(.L_x_109) ;  /* 0x000003d000017945 */ /* 0x000fe20003800000 */
[----:B------:R-:W-:Y:S01]  /*5cd0*/  @P0 SEL R3, RZ, 0xffffffff, P4 ;  /* 0xffffffffff030807 */ /* 0x000fe20002000000 */
[C---:B------:R-:W-:Y:S01]  /*5ce0*/  IMAD R64, R76.reuse, 0x40, R79 ;  /* 0x000000404c407824 */ /* 0x040fe200078e024f */
[----:B------:R-:W-:Y:S02]  /*5cf0*/  LEA R181, R76, UR43, 0x3 ;  /* 0x0000002b4cb57c11 */ /* 0x000fe4000f8e18ff */
[----:B------:R-:W-:Y:S02]  /*5d00*/  CS2R R86, SRZ ;  /* 0x0000000000567805 */ /* 0x000fe4000001ff00 */
[----:B------:R-:W-:Y:S02]  /*5d10*/  @P1 SEL R3, R0, R3, !P2 ;  /* 0x0000000300031207 */ /* 0x000fe40005000000 */
[----:B------:R-:W-:Y:S02]  /*5d20*/  CS2R R84, SRZ ;  /* 0x0000000000547805 */ /* 0x000fe4000001ff00 */
[----:B------:R-:W-:Y:S02]  /*5d30*/  SHF.L.U32 R2, R175, 0x1f, RZ ;  /* 0x0000001faf027819 */ /* 0x000fe400000006ff */
[----:B------:R-:W-:Y:S02]  /*5d40*/  CS2R R90, SRZ ;  /* 0x00000000005a7805 */ /* 0x000fe4000001ff00 */
[----:B------:R-:W-:Y:S02]  /*5d50*/  @P0 LOP3.LUT R3, R3, 0x1, RZ, 0xc0, !PT ;  /* 0x0000000103030812 */ /* 0x000fe400078ec0ff */
[----:B------:R-:W-:Y:S02]  /*5d60*/  CS2R R88, SRZ ;  /* 0x0000000000587805 */ /* 0x000fe4000001ff00 */
[----:B------:R-:W-:Y:S02]  /*5d70*/  PLOP3.LUT P5, PT, PT, PT, PT, 0x8, 0x80 ;  /* 0x000000000080781c */ /* 0x000fe40003fae170 */
[----:B------:R-:W-:Y:S02]  /*5d80*/  CS2R R98, SRZ ;  /* 0x0000000000627805 */ /* 0x000fe4000001ff00 */
[----:B------:R-:W-:Y:S02]  /*5d90*/  ISETP.NE.U32.OR P1, PT, R3, 0x1, !P0 ;  /* 0x000000010300780c */ /* 0x000fe40004725470 */
[----:B------:R-:W-:Y:S02]  /*5da0*/  CS2R R96, SRZ ;  /* 0x0000000000607805 */ /* 0x000fe4000001ff00 */
[----:B------:R-:W-:Y:S02]  /*5db0*/  CS2R R94, SRZ ;  /* 0x00000000005e7805 */ /* 0x000fe4000001ff00 */
[----:B------:R-:W-:Y:S07]  /*5dc0*/  CS2R R92, SRZ ;  /* 0x00000000005c7805 */ /* 0x000fee000001ff00 */
[----:B------:R-:W-:Y:S04]  /*5dd0*/  @P1 SHF.L.U32 R4, R173, 0x1f, RZ ;  /* 0x0000001fad041819 */ /* 0x000fe800000006ff */
[----:B------:R-:W1:Y:S01]  /*5de0*/  @P1 SYNCS.PHASECHK.TRANS64.TRYWAIT P0, [UR43+0xa0], R4 ;  /* 0x0000a004ff0015a7 */ /* 0x000e62000800112b */
[----:B------:R2:W4:Y:S01]  /*5df0*/  SYNCS.PHASECHK.TRANS64.TRYWAIT P4, [R181+URZ+0xe0], R2 ;  /* 0x0000e002b50075a7 */ /* 0x00052200080811ff */
[----:B-1----:R-:W-:Y:S01]  /*5e00*/  @P1 PLOP3.LUT P5, PT, P0, PT, PT, 0x8, 0x80 ;  /* 0x000000000080181c */ /* 0x002fe200007ae170 */
[----:B------:R-:W-:Y:S01]  /*5e10*/  @!UPT UIADD3 URZ, UPT, UPT, URZ, URZ, URZ ;  /* 0x000000fffffff290 */ /* 0x000fe2000fffe0ff */
[----:B--2-4-:R-:W-:Y:S11]  /*5e20*/  @!P1 BRA `(.L_x_110) ;  /* 0x0000000000989947 */ /* 0x014ff60003800000 */
[----:B------:R-:W-:Y:S01]  /*5e30*/  ISETP.NE.U32.AND P0, PT, RZ, UR38, PT ;  /* 0x00000026ff007c0c */ /* 0x000fe2000bf05070 */
[----:B------:R-:W-:Y:S01]  /*5e40*/  BSSY B0, `(.L_x_111) ;  /* 0x0000016000007945 */ /* 0x000fe20003800000 */
[----:B------:R-:W-:Y:S02]  /*5e50*/  FSETP.NEU.AND P2, PT, R81, RZ, PT ;  /* 0x000000ff5100720b */ /* 0x000fe40003f4d000 */
[----:B------:R-:W-:Y:S02]  /*5e60*/  CS2R R94, SRZ ;  /* 0x00000000005e7805 */ /* 0x000fe4000001ff00 */
[----:B------:R-:W-:Y:S02]  /*5e70*/  ISETP.NE.AND.EX P0, PT, RZ, UR39, PT, P0 ;  /* 0x00000027ff007c0c */ /* 0x000fe4000bf05300 */
[----:B------:R-:W-:Y:S02]  /*5e80*/  CS2R R92, SRZ ;  /* 0x00000000005c7805 */ /* 0x000fe4000001ff00 */
[----:B------:R-:W-:Y:S02]  /*5e90*/  LOP3.LUT P1, RZ, R165, 0xff, RZ, 0xc0, !PT ;  /* 0x000000ffa5ff7812 */ /* 0x000fe4000782c0ff */
[----:B------:R-:W-:Y:S02]  /*5ea0*/  CS2R R98, SRZ ;  /* 0x0000000000627805 */ /* 0x000fe4000001ff00 */
[----:B------:R-:W-:Y:S02]  /*5eb0*/  SEL R0, RZ, 0xffffffff, P2 ;  /* 0xffffffffff007807 */ /* 0x000fe40001000000 */
[----:B------:R-:W-:Y:S02]  /*5ec0*/  CS2R R96, SRZ ;  /* 0x0000000000607805 */ /* 0x000fe4000001ff00 */
[----:B------:R-:W-:Y:S02]  /*5ed0*/  SEL R3, RZ, 0xffffffff, P0 ;  /* 0xffffffffff037807 */ /* 0x000fe40000000000 */
[----:B------:R-:W-:Y:S02]  /*5ee0*/  CS2R R90, SRZ ;  /* 0x00000000005a7805 */ /* 0x000fe4000001ff00 */
[----:B------:R-:W-:Y:S02]  /*5ef0*/  CS2R R88, SRZ ;  /* 0x0000000000587805 */ /* 0x000fe4000001ff00 */
[----:B------:R-:W-:Y:S02]  /*5f00*/  CS2R R86, SRZ ;  /* 0x0000000000567805 */ /* 0x000fe4000001ff00 */
[----:B------:R-:W-:Y:S02]  /*5f10*/  @P3 SEL R0, R3, R0, !P1 ;  /* 0x0000000003003207 */ /* 0x000fe40004800000 */
[----:B------:R-:W-:Y:S02]  /*5f20*/  CS2R R84, SRZ ;  /* 0x0000000000547805 */ /* 0x000fe4000001ff00 */
[----:B------:R-:W-:Y:S04]  /*5f30*/  LOP3.LUT R0, R0, 0x1, RZ, 0xc0, !PT ;  /* 0x0000000100007812 */ /* 0x000fe800078ec0ff */
[----:B------:R-:W-:Y:S01]  /*5f40*/  ISETP.NE.U32.AND P0, PT, R0, 0x1, PT ;  /* 0x000000010000780c */ /* 0x000fe20003f05070 */
[----:B------:R-:W-:Y:S01]  /*5f50*/  @!UPT UIADD3 URZ, UPT, UPT, URZ, URZ, URZ ;  /* 0x000000fffffff290 */ /* 0x000fe2000fffe0ff */
[----:B------:R-:W-:Y:S11]  /*5f60*/  @!P5 BRA `(.L_x_112) ;  /* 0x00000000000cd947 */ /* 0x000ff60003800000 */
[----:B------:R-:W-:Y:S04]  /*5f70*/  SHF.L.U32 R3, R173, 0x1f, RZ ;  /* 0x0000001fad037819 */ /* 0x000fe800000006ff */
[----:B------:R-:W1:Y:S02]  /*5f80*/  SYNCS.PHASECHK.TRANS64.TRYWAIT P1, [UR43+0xa0], R3 ;  /* 0x0000a003ff0075a7 */ /* 0x000e64000802112b */
[----:B-1----:R-:W-:Y:S05]  /*5f90*/  @!P1 BRA `(.L_x_113) ;  /* 0x00000020003c9947 */ /* 0x002fea0003800000 */
.L_x_112:
[----:B------:R-:W-:Y:S05]  /*5fa0*/  BSYNC B0 ;  /* 0x0000000000007941 */ /* 0x000fea0003800000 */
.L_x_111:
[----:B------:R2:W4:Y:S01]  /*5fb0*/  @P0 LDS.128 R92, [R168+UR43+0x200] ;  /* 0x0002002ba85c0984 */ /* 0x0005220008000c00 */
[----:B------:R-:W-:Y:S01]  /*5fc0*/  UIADD3 UR4, UPT, UPT, UR43, 0xa8, URZ ;  /* 0x000000a82b047890 */ /* 0x000fe2000fffe0ff */
[----:B------:R-:W-:Y:S02]  /*5fd0*/  LOP3.LUT R173, R173, 0x1, RZ, 0x3c, !PT ;  /* 0x00000001adad7812 */ /* 0x000fe400078e3cff */
[----:B------:R2:W1:Y:S01]  /*5fe0*/  @P0 LDS.128 R96, [R178+0x10] ;  /* 0x00001000b2600984 */ /* 0x0004620000000c00 */
[----:B------:R-:W-:Y:S03]  /*5ff0*/  UPRMT UR4, UR37, 0x654, UR4 ;  /* 0x0000065425047896 */ /* 0x000fe60008000004 */
[----:B------:R2:W1:Y:S04]  /*6000*/  @P0 LDS.128 R88, [R177+0x20] ;  /* 0x00002000b1580984 */ /* 0x0004680000000c00 */
[----:B------:R2:W1:Y:S01]  /*6010*/  @P0 LDS.128 R84, [R176+0x30] ;  /* 0x00003000b0540984 */ /* 0x0004620000000c00 */
[----:B------:R-:W-:Y:S01]  /*6020*/  @!PT LDS RZ, [RZ] ;  /* 0x00000000fffff984 */ /* 0x000fe20000000800 */
[----:B------:R-:W-:Y:S01]  /*6030*/  @!PT LDS RZ, [RZ] ;  /* 0x00000000fffff984 */ /* 0x000fe20000000800 */
[----:B------:R-:W-:Y:S01]  /*6040*/  @!PT LDS RZ, [RZ] ;  /* 0x00000000fffff984 */ /* 0x000fe20000000800 */
[----:B------:R-:W-:Y:S01]  /*6050*/  @!PT LDS RZ, [RZ] ;  /* 0x00000000fffff984 */ /* 0x000fe20000000800 */
[----:B------:R5:W-:Y:S06]  /*6060*/  MEMBAR.ALL.CTA ;  /* 0x0000000000007992 */ /* 0x000bec0000008000 */
[----:B-----5:R-:W5:Y:S02]  /*6070*/  FENCE.VIEW.ASYNC.S ;  /* 0x00000000000073c6 */ /* 0x020f640000000000 */
[----:B-----5:R-:W-:Y:S01]  /*6080*/  SYNCS.ARRIVE.TRANS64.RED.A1T0 RZ, [UR4], RZ ;  /* 0x000000ffffff79a7 */ /* 0x020fe20008100404 */
.L_x_110:
[----:B------:R-:W-:Y:S05]  /*6090*/  BSYNC B1 ;  /* 0x0000000000017941 */ /* 0x000fea0003800000 */
.L_x_109:
[----:B-1----:R-:W-:Y:S04]  /*60a0*/  SHF.R.U32.HI R0, RZ, 0x15, R64 ;  /* 0x00000015ff007819 */ /* 0x002fe80000011640 */
[----:B------:R-:W-:Y:S01]  /*60b0*/  LOP3.LUT P0, RZ, R0, 0x3, R169, 0x48, !PT ;  /* 0x0000000300ff7812 */ /* 0x000fe200078048a9 */
[----:B------:R-:W-:Y:S01]  /*60c0*/  @!UPT UIADD3 URZ, UPT, UPT, URZ, URZ, URZ ;  /* 0x000000fffffff290 */ /* 0x000fe2000fffe0ff */
[----:B------:R-:W-:Y:S11]  /*60d0*/  @P4 BRA `(.L_x_114) ;  /* 0x0000000000084947 */ /* 0x000ff60003800000 */
[----:B------:R-:W1:Y:S02]  /*60e0*/  SYNCS.PHASECHK.TRANS64.TRYWAIT P1, [R181+URZ+0xe0], R2 ;  /* 0x0000e002b50075a7 */ /* 0x000e6400080211ff */
[----:B-1----:R-:W-:Y:S05]  /*60f0*/  @!P1 BRA `(.L_x_115) ;  /* 0x0000001c00fc9947 */ /* 0x002fea0003800000 */
.L_x_114:
[----:B------:R-:W-:Y:S05]  /*6100*/  @!P0 BRA `(.L_x_116) ;  /* 0x0000000000408947 */ /* 0x000fea0003800000 */
[----:B------:R-:W1:Y:S01]  /*6110*/  LDCU.64 UR8, c[0x4][0x70] ;  /* 0x01000e00ff0877ac */ /* 0x000e620008000a00 */
[----:B------:R-:W-:Y:S01]  /*6120*/  MOV R3, 0x0 ;  /* 0x0000000000037802 */ /* 0x000fe20000000f00 */
[----:B------:R-:W-:Y:S02]  /*6130*/  HFMA2 R12, -RZ, RZ, 0, 5.9604644775390625e-08 ;  /* 0x00000001ff0c7431 */ /* 0x000fe400000001ff */
[----:B------:R-:W-:Y:S02]  /*6140*/  IMAD.MOV.U32 R8, RZ, RZ, 0x192 ;  /* 0x00000192ff087424 */ /* 0x000fe400078e00ff */
[----:B------:R-:W-:Y:S01]  /*6150*/  IMAD.MOV.U32 R13, RZ, RZ, RZ ;  /* 0x000000ffff0d7224 */ /* 0x000fe200078e00ff */
[----:B------:R-:W5:Y:S01]  /*6160*/  LDCU.64 UR6, c[0x4][0x78] ;  /* 0x01000f00ff0677ac */ /* 0x000f620008000a00 */
[----:B------:R-:W2:Y:S01]  /*6170*/  LDC.64 R2, c[0x4][R3] ;  /* 0x0100000003027b82 */ /* 0x000ea20000000a00 */
[----:B------:R-:W3:Y:S01]  /*6180*/  LDCU.64 UR4, c[0x4][0x10] ;  /* 0x01000200ff0477ac */ /* 0x000ee20008000a00 */
[----:B-1----:R-:W-:Y:S01]  /*6190*/  MOV R5, UR9 ;  /* 0x0000000900057c02 */ /* 0x002fe20008000f00 */
[----:B------:R-:W-:Y:S01]  /*61a0*/  IMAD.U32 R4, RZ, RZ, UR8 ;  /* 0x00000008ff047e24 */ /* 0x000fe2000f8e00ff */
[----:B-----5:R-:W-:Y:S01]  /*61b0*/  MOV R7, UR7 ;  /* 0x0000000700077c02 */ /* 0x020fe20008000f00 */
[----:B------:R-:W-:Y:S01]  /*61c0*/  IMAD.U32 R6, RZ, RZ, UR6 ;  /* 0x00000006ff067e24 */ /* 0x000fe2000f8e00ff */
[----:B---3--:R-:W-:Y:S01]  /*61d0*/  MOV R11, UR5 ;  /* 0x00000005000b7c02 */ /* 0x008fe20008000f00 */
[----:B------:R-:W-:Y:S02]  /*61e0*/  IMAD.U32 R10, RZ, RZ, UR4 ;  /* 0x00000004ff0a7e24 */ /* 0x000fe4000f8e00ff */
[----:B------:R-:W-:Y:S07]  /*61f0*/  LEPC R20, `(.L_x_116) ;  /* 0x000000001014794e */ /* 0x000fee0000000000 */
[----:B--2-4-:R-:W-:Y:S05]  /*6200*/  CALL.ABS.NOINC R2 ;  /* 0x0000000002007343 */ /* 0x014fea0003c00000 */
.L_x_116:
[----:B------:R-:W-:Y:S01]  /*6210*/  LOP3.LUT P0, RZ, R166, 0x60, RZ, 0xc0, !PT ;  /* 0x00000060a6ff7812 */ /* 0x000fe2000780c0ff */
[----:B------:R-:W-:Y:S05]  /*6220*/  WARPSYNC.ALL ;  /* 0x0000000000007948 */ /* 0x000fea0003800000 */
[----:B------:R-:W-:Y:S01]  /*6230*/  R2UR UR4, R64 ;  /* 0x00000000400472ca */ /* 0x000fe200000e0000 */
[----:B------:R-:W-:Y:S01]  /*6240*/  BSSY.RECONVERGENT B0, `(.L_x_117) ;  /* 0x0000120000007945 */ /* 0x000fe20003800200 */
[-C--:B----4-:R-:W-:Y:S02]  /*6250*/  F2FP.F16.E4M3.UNPACK_B R82, R92.reuse ;  /* 0x0000005cff52723e */ /* 0x090fe400020006ff */
[----:B------:R-:W-:Y:S02]  /*6260*/  F2FP.F16.E4M3.UNPACK_B R109, R92.H1 ;  /* 0x0000005cff6d723e */ /* 0x000fe400030006ff */
[-C--:B------:R-:W-:Y:S01]  /*6270*/  F2FP.F16.E4M3.UNPACK_B R107, R93.reuse ;  /* 0x0000005dff6b723e */ /* 0x080fe200020006ff */
[--C-:B------:R-:W-:Y:S01]  /*6280*/  HADD2.F32 R80, -RZ, R82.reuse.H0_H0 ;  /* 0x20000052ff507230 */ /* 0x100fe20000004100 */
[----:B------:R-:W-:Y:S01]  /*6290*/  F2FP.F16.E4M3.UNPACK_B R105, R93.H1 ;  /* 0x0000005dff69723e */ /* 0x000fe200030006ff */
[----:B------:R-:W-:Y:S01]  /*62a0*/  HADD2.F32 R82, -RZ, R82.H1_H1 ;  /* 0x30000052ff527230 */ /* 0x000fe20000004100 */
[-C--:B------:R-:W-:Y:S01]  /*62b0*/  F2FP.F16.E4M3.UNPACK_B R130, R84.reuse ;  /* 0x00000054ff82723e */ /* 0x080fe200020006ff */
[--C-:B------:R-:W-:Y:S01]  /*62c0*/  HADD2.F32 R83, -RZ, R109.reuse.H0_H0 ;  /* 0x2000006dff537230 */ /* 0x100fe20000004100 */
[----:B------:R-:W-:Y:S01]  /*62d0*/  F2FP.F16.E4M3.UNPACK_B R132, R84.H1 ;  /* 0x00000054ff84723e */ /* 0x000fe200030006ff */
[----:B------:R-:W1:Y:S01]  /*62e0*/  LDTM.x64 R4, tmem[UR4] ;  /* 0x00000004000479ee */ /* 0x000e620008340000 */
[----:B------:R-:W-:Y:S01]  /*62f0*/  NOP ;  /* 0x0000000000007918 */ /* 0x000fe20000000000 */
[----:B------:R-:W-:Y:S01]  /*6300*/  IADD3 R181, PT, PT, R181, 0x100, RZ ;  /* 0x00000100b5b57810 */ /* 0x000fe20007ffe0ff */
[--C-:B------:R-:W-:Y:S01]  /*6310*/  HADD2.F32 R129, -RZ, R130.reuse.H0_H0 ;  /* 0x20000082ff817230 */ /* 0x100fe20000004100 */
[----:B------:R-:W-:Y:S01]  /*6320*/  F2FP.F16.E4M3.UNPACK_B R93, R94 ;  /* 0x0000005eff5d723e */ /* 0x000fe200020006ff */
[----:B------:R-:W-:Y:S01]  /*6330*/  HADD2.F32 R130, -RZ, R130.H1_H1 ;  /* 0x30000082ff827230 */ /* 0x000fe20000004100 */
[----:B------:R-:W-:Y:S01]  /*6340*/  LOP3.LUT R181, R181, 0xfefffff8, RZ, 0xc0, !PT ;  /* 0xfefffff8b5b57812 */ /* 0x000fe200078ec0ff */
[----:B------:R-:W-:Y:S01]  /*6350*/  HADD2.F32 R84, -RZ, R109.H1_H1 ;  /* 0x3000006dff547230 */ /* 0x000fe20000004100 */
[-C--:B------:R-:W-:Y:S01]  /*6360*/  F2FP.F16.E4M3.UNPACK_B R134, R85.reuse ;  /* 0x00000055ff86723e */ /* 0x080fe200020006ff */
[----:B------:R-:W-:Y:S01]  /*6370*/  HADD2.F32 R131, -RZ, R132.H0_H0 ;  /* 0x20000084ff837230 */ /* 0x000fe20000004100 */
[----:B-1----:R1:W-:Y:S01]  /*6380*/  SYNCS.ARRIVE.TRANS64.RED.A1T0 RZ, [R181+URZ], RZ ;  /* 0x000000ffb5ff79a7 */ /* 0x0023e200081004ff */
[----:B------:R-:W-:Y:S01]  /*6390*/  F2FP.F16.E4M3.UNPACK_B R136, R85.H1 ;  /* 0x00000055ff88723e */ /* 0x000fe200030006ff */
[--C-:B------:R-:W-:Y:S01]  /*63a0*/  HADD2.F32 R85, -RZ, R107.reuse.H0_H0 ;  /* 0x2000006bff557230 */ /* 0x100fe20000004100 */
[-C--:B------:R-:W-:Y:S01]  /*63b0*/  F2FP.F16.E4M3.UNPACK_B R138, R86.reuse ;  /* 0x00000056ff8a723e */ /* 0x080fe200020006ff */
[--C-:B------:R-:W-:Y:S01]  /*63c0*/  HADD2.F32 R133, -RZ, R134.reuse.H0_H0 ;  /* 0x20000086ff857230 */ /* 0x100fe20000004100 */
[----:B------:R-:W-:Y:S01]  /*63d0*/  F2FP.F16.E4M3.UNPACK_B R140, R86.H1 ;  /* 0x00000056ff8c723e */ /* 0x000fe200030006ff */
[----:B------:R-:W-:Y:S01]  /*63e0*/  HADD2.F32 R86, -RZ, R107.H1_H1 ;  /* 0x3000006bff567230 */ /* 0x000fe20000004100 */
[----:B------:R-:W-:Y:S01]  /*63f0*/  F2FP.F16.E4M3.UNPACK_B R142, R87 ;  /* 0x00000057ff8e723e */ /* 0x000fe200020006ff */
[----:B------:R-:W-:Y:S01]  /*6400*/  HADD2.F32 R134, -RZ, R134.H1_H1 ;  /* 0x30000086ff867230 */ /* 0x000fe20000004100 */
[----:B------:R-:W-:Y:S01]  /*6410*/  F2FP.F16.E4M3.UNPACK_B R114, R88 ;  /* 0x00000058ff72723e */ /* 0x000fe200020006ff */
[--C-:B------:R-:W-:Y:S01]  /*6420*/  HADD2.F32 R137, -RZ, R138.reuse.H0_H0 ;  /* 0x2000008aff897230 */ /* 0x100fe20000004100 */
[-C--:B------:R-:W-:Y:S01]  /*6430*/  F2FP.F16.E4M3.UNPACK_B R118, R89.reuse ;  /* 0x00000059ff76723e */ /* 0x080fe200020006ff */
[----:B------:R-:W-:Y:S01]  /*6440*/  HADD2.F32 R138, -RZ, R138.H1_H1 ;  /* 0x3000008aff8a7230 */ /* 0x000fe20000004100 */
[----:B------:R-:W-:Y:S01]  /*6450*/  F2FP.F16.E4M3.UNPACK_B R120, R89.H1 ;  /* 0x00000059ff78723e */ /* 0x000fe200030006ff */
[C---:B---3--:R-:W-:Y:S01]  /*6460*/  FMUL R4, R78.reuse, R4 ;  /* 0x000000044e047220 */ /* 0x048fe20000400000 */
[C---:B------:R-:W-:Y:S01]  /*6470*/  FMUL R5, R78.reuse, R5 ;  /* 0x000000054e057220 */ /* 0x040fe20000400000 */
[C---:B------:R-:W-:Y:S01]  /*6480*/  FMUL R8, R78.reuse, R8 ;  /* 0x000000084e087220 */ /* 0x040fe20000400000 */
[C---:B------:R-:W-:Y:S01]  /*6490*/  FMUL R9, R78.reuse, R9 ;  /* 0x000000094e097220 */ /* 0x040fe20000400000 */
[C---:B------:R-:W-:Y:S01]  /*64a0*/  FFMA R4, R81.reuse, R80, R4 ;  /* 0x0000005051047223 */ /* 0x040fe20000000004 */
[C---:B------:R-:W-:Y:S01]  /*64b0*/  FFMA R5, R81.reuse, R82, R5 ;  /* 0x0000005251057223 */ /* 0x040fe20000000005 */
[----:B------:R-:W-:Y:S02]  /*64c0*/  HADD2.F32 R89, -RZ, R93.H0_H0 ;  /* 0x2000005dff597230 */ /* 0x000fe40000004100 */
[C---:B------:R-:W-:Y:S01]  /*64d0*/  FMUL R12, R78.reuse, R12 ;  /* 0x0000000c4e0c7220 */ /* 0x040fe20000400000 */
        /* <DEDUP_REMOVED lines=11> */
[--C-:B------:R-:W-:Y:S02]  /*6590*/  HADD2.F32 R113, -RZ, R114.reuse.H0_H0 ;  /* 0x20000072ff717230 */ /* 0x100fe40000004100 */
[C---:B------:R-:W-:Y:S01]  /*65a0*/  FMUL R32, R78.reuse, R36 ;  /* 0x000000244e207220 */ /* 0x040fe20000400000 */
[----:B------:R-:W-:Y:S02]  /*65b0*/  HADD2.F32 R114, -RZ, R114.H1_H1 ;  /* 0x30000072ff727230 */ /* 0x000fe40000004100 */
[C---:B------:R-:W-:Y:S01]  /*65c0*/  FMUL R33, R78.reuse, R37 ;  /* 0x000000254e217220 */ /* 0x040fe20000400000 */
[--C-:B------:R-:W-:Y:S02]  /*65d0*/  HADD2.F32 R117, -RZ, R118.reuse.H0_H0 ;  /* 0x20000076ff757230 */ /* 0x100fe40000004100 */
[C---:B------:R-:W-:Y:S01]  /*65e0*/  FMUL R36, R78.reuse, R40 ;  /* 0x000000284e247220 */ /* 0x040fe20000400000 */
[----:B------:R-:W-:Y:S02]  /*65f0*/  HADD2.F32 R118, -RZ, R118.H1_H1 ;  /* 0x30000076ff767230 */ /* 0x000fe40000004100 */
        /* <DEDUP_REMOVED lines=8> */
[----:B------:R-:W-:Y:S01]  /*6680*/  F2FP.F16.E4M3.UNPACK_B R92, R94.H1 ;  /* 0x0000005eff5c723e */ /* 0x000fe200030006ff */
[C---:B------:R-:W-:Y:S01]  /*6690*/  FMUL R53, R78.reuse, R57 ;  /* 0x000000394e357220 */ /* 0x040fe20000400000 */
[C---:B------:R-:W-:Y:S01]  /*66a0*/  FMUL R56, R78.reuse, R60 ;  /* 0x0000003c4e387220 */ /* 0x040fe20000400000 */
[----:B------:R-:W-:Y:S01]  /*66b0*/  F2FP.F16.E4M3.UNPACK_B R141, R87.H1 ;  /* 0x00000057ff8d723e */ /* 0x000fe200030006ff */
[C---:B------:R-:W-:Y:S01]  /*66c0*/  FMUL R57, R78.reuse, R61 ;  /* 0x0000003d4e397220 */ /* 0x040fe20000400000 */
[----:B------:R-:W-:Y:S02]  /*66d0*/  HADD2.F32 R80, -RZ, R142.H1_H1 ;  /* 0x3000008eff507230 */ /* 0x000fe40000004100 */
[C---:B------:R-:W-:Y:S01]  /*66e0*/  FMUL R60, R78.reuse, R64 ;  /* 0x000000404e3c7220 */ /* 0x040fe20000400000 */
[----:B------:R-:W-:Y:S01]  /*66f0*/  F2FP.F16.E4M3.UNPACK_B R116, R88.H1 ;  /* 0x00000058ff74723e */ /* 0x000fe200030006ff */
[C---:B------:R-:W-:Y:S01]  /*6700*/  FMUL R61, R78.reuse, R65 ;  /* 0x000000414e3d7220 */ /* 0x040fe20000400000 */
[C---:B------:R-:W-:Y:S01]  /*6710*/  FMUL R6, R78.reuse, R6 ;  /* 0x000000064e067220 */ /* 0x040fe20000400000 */
[----:B------:R-:W-:Y:S01]  /*6720*/  F2FP.F16.E4M3.UNPACK_B R94, R95 ;  /* 0x0000005fff5e723e */ /* 0x000fe200020006ff */
[C---:B------:R-:W-:Y:S01]  /*6730*/  FMUL R7, R78.reuse, R7 ;  /* 0x000000074e077220 */ /* 0x040fe20000400000 */
[----:B------:R-:W-:Y:S02]  /*6740*/  HADD2.F32 R87, -RZ, R105.H0_H0 ;  /* 0x20000069ff577230 */ /* 0x000fe40000004100 */
[C---:B------:R-:W-:Y:S01]  /*6750*/  FFMA R6, R81.reuse, R83, R6 ;  /* 0x0000005351067223 */ /* 0x040fe20000000006 */
[----:B------:R-:W-:Y:S01]  /*6760*/  F2FP.F16.E4M3.UNPACK_B R122, R90 ;  /* 0x0000005aff7a723e */ /* 0x000fe200020006ff */
[C---:B------:R-:W-:Y:S01]  /*6770*/  FFMA R7, R81.reuse, R84, R7 ;  /* 0x0000005451077223 */ /* 0x040fe20000000007 */
[C---:B------:R-:W-:Y:S01]  /*6780*/  FFMA R8, R81.reuse, R85, R8 ;  /* 0x0000005551087223 */ /* 0x040fe20000000008 */
[----:B------:R-:W-:Y:S01]  /*6790*/  F2FP.F16.E4M3.UNPACK_B R124, R90.H1 ;  /* 0x0000005aff7c723e */ /* 0x000fe200030006ff */
[----:B------:R-:W-:Y:S01]  /*67a0*/  FFMA R9, R81, R86, R9 ;  /* 0x0000005651097223 */ /* 0x000fe20000000009 */
[----:B------:R-:W-:Y:S01]  /*67b0*/  HADD2.F32 R90, -RZ, R93.H1_H1 ;  /* 0x3000005dff5a7230 */ /* 0x000fe20000004100 */
[----:B------:R-:W-:Y:S01]  /*67c0*/  F2FP.SATFINITE.E4M3.F32.PACK_AB_MERGE_C R156, R7, R6, RZ ;  /* 0x00000006079c723e */ /* 0x000fe200048070ff */
[----:B------:R-:W-:Y:S02]  /*67d0*/  HADD2.F32 R93, -RZ, R94.H0_H0 ;  /* 0x2000005eff5d7230 */ /* 0x000fe40000004100 */
[C---:B------:R-:W-:Y:S01]  /*67e0*/  FMUL R10, R78.reuse, R10 ;  /* 0x0000000a4e0a7220 */ /* 0x040fe20000400000 */
[----:B------:R-:W-:Y:S01]  /*67f0*/  HADD2.F32 R88, -RZ, R105.H1_H1 ;  /* 0x30000069ff587230 */ /* 0x000fe20000004100 */
[----:B------:R-:W-:Y:S01]  /*6800*/  F2FP.SATFINITE.E4M3.F32.PACK_AB_MERGE_C R156, R5, R4, R156 ;  /* 0x00000004059c723e */ /* 0x000fe2000480709c */
[--C-:B------:R-:W-:Y:S02]  /*6810*/  HADD2.F32 R121, -RZ, R122.reuse.H0_H0 ;  /* 0x2000007aff797230 */ /* 0x100fe40000004100 */
[C---:B------:R-:W-:Y:S01]  /*6820*/  FFMA R10, R81.reuse, R87, R10 ;  /* 0x00000057510a7223 */ /* 0x040fe2000000000a */
[----:B------:R-:W-:Y:S02]  /*6830*/  HADD2.F32 R122, -RZ, R122.H1_H1 ;  /* 0x3000007aff7a7230 */ /* 0x000fe40000004100 */
[C---:B------:R-:W-:Y:S01]  /*6840*/  FMUL R11, R78.reuse, R11 ;  /* 0x0000000b4e0b7220 */ /* 0x040fe20000400000 */
[----:B------:R-:W-:Y:S01]  /*6850*/  F2FP.F16.E4M3.UNPACK_B R103, R95.H1 ;  /* 0x0000005fff67723e */ /* 0x000fe200030006ff */
[----:B------:R-:W-:Y:S01]  /*6860*/  HADD2.F32 R95, -RZ, R94.H1_H1 ;  /* 0x3000005eff5f7230 */ /* 0x000fe20000004100 */
[-C--:B------:R-:W-:Y:S01]  /*6870*/  F2FP.F16.E4M3.UNPACK_B R126, R91.reuse ;  /* 0x0000005bff7e723e */ /* 0x080fe200020006ff */
[C---:B------:R-:W-:Y:S01]  /*6880*/  FFMA R11, R81.reuse, R88, R11 ;  /* 0x00000058510b7223 */ /* 0x040fe2000000000b */
[----:B------:R-:W-:Y:S01]  /*6890*/  F2FP.F16.E4M3.UNPACK_B R128, R91.H1 ;  /* 0x0000005bff80723e */ /* 0x000fe200030006ff */
[----:B------:R-:W-:Y:S02]  /*68a0*/  HADD2.F32 R91, -RZ, R92.H0_H0 ;  /* 0x2000005cff5b7230 */ /* 0x000fe40000004100 */
[C---:B------:R-:W-:Y:S01]  /*68b0*/  FFMA R12, R81.reuse, R89, R12 ;  /* 0x00000059510c7223 */ /* 0x040fe2000000000c */
[----:B------:R-:W-:Y:S01]  /*68c0*/  FFMA R13, R81, R90, R13 ;  /* 0x0000005a510d7223 */ /* 0x000fe2000000000d */
[----:B------:R-:W-:Y:S01]  /*68d0*/  F2FP.SATFINITE.E4M3.F32.PACK_AB_MERGE_C R157, R11, R10, RZ ;  /* 0x0000000a0b9d723e */ /* 0x000fe200048070ff */
[--C-:B------:R-:W-:Y:S01]  /*68e0*/  HADD2.F32 R125, -RZ, R126.reuse.H0_H0 ;  /* 0x2000007eff7d7230 */ /* 0x100fe20000004100 */
[----:B------:R-:W-:Y:S01]  /*68f0*/  F2FP.F16.E4M3.UNPACK_B R101, R96 ;  /* 0x00000060ff65723e */ /* 0x000fe200020006ff */
[----:B------:R-:W-:Y:S01]  /*6900*/  HADD2.F32 R126, -RZ, R126.H1_H1 ;  /* 0x3000007eff7e7230 */ /* 0x000fe20000004100 */
[----:B------:R-:W-:Y:S01]  /*6910*/  F2FP.SATFINITE.E4M3.F32.PACK_AB_MERGE_C R157, R9, R8, R157 ;  /* 0x00000008099d723e */ /* 0x000fe2000480709d */
[----:B------:R-:W-:Y:S02]  /*6920*/  HADD2.F32 R83, -RZ, R142.H0_H0 ;  /* 0x2000008eff537230 */ /* 0x000fe40000004100 */
[C---:B------:R-:W-:Y:S01]  /*6930*/  FMUL R14, R78.reuse, R14 ;  /* 0x0000000e4e0e7220 */ /* 0x040fe20000400000 */
[----:B------:R-:W-:Y:S02]  /*6940*/  HADD2.F32 R92, -RZ, R92.H1_H1 ;  /* 0x3000005cff5c7230 */ /* 0x000fe40000004100 */
[C---:B------:R-:W-:Y:S01]  /*6950*/  FMUL R15, R78.reuse, R15 ;  /* 0x0000000f4e0f7220 */ /* 0x040fe20000400000 */
[----:B------:R-:W-:Y:S01]  /*6960*/  F2FP.F16.E4M3.UNPACK_B R100, R96.H1 ;  /* 0x00000060ff64723e */ /* 0x000fe200030006ff */
[--C-:B------:R-:W-:Y:S02]  /*6970*/  HADD2.F32 R94, -RZ, R103.reuse.H0_H0 ;  /* 0x20000067ff5e7230 */ /* 0x100fe40000004100 */
[C---:B------:R-:W-:Y:S01]  /*6980*/  FFMA R14, R81.reuse, R91, R14 ;  /* 0x0000005b510e7223 */ /* 0x040fe2000000000e */
[C---:B------:R-:W-:Y:S01]  /*6990*/  FFMA R15, R81.reuse, R92, R15 ;  /* 0x0000005c510f7223 */ /* 0x040fe2000000000f */
[C---:B------:R-:W-:Y:S01]  /*69a0*/  FFMA R0, R81.reuse, R93, R0 ;  /* 0x0000005d51007223 */ /* 0x040fe20000000000 */
[----:B------:R-:W-:Y:S01]  /*69b0*/  FFMA R2, R81, R95, R2 ;  /* 0x0000005f51027223 */ /* 0x000fe20000000002 */
[-C--:B------:R-:W-:Y:S01]  /*69c0*/  F2FP.F16.E4M3.UNPACK_B R102, R97.reuse ;  /* 0x00000061ff66723e */ /* 0x080fe200020006ff */
[----:B------:R-:W-:Y:S01]  /*69d0*/  HADD2.F32 R96, -RZ, R103.H1_H1 ;  /* 0x30000067ff607230 */ /* 0x000fe20000004100 */
[----:B------:R-:W-:Y:S01]  /*69e0*/  F2FP.SATFINITE.E4M3.F32.PACK_AB_MERGE_C R158, R15, R14, RZ ;  /* 0x0000000e0f9e723e */ /* 0x000fe200048070ff */
[C---:B------:R-:W-:Y:S01]  /*69f0*/  FMUL R3, R78.reuse, R18 ;  /* 0x000000124e037220 */ /* 0x040fe20000400000 */
[----:B------:R-:W-:Y:S01]  /*6a00*/  F2FP.F16.E4M3.UNPACK_B R104, R97.H1 ;  /* 0x00000061ff68723e */ /* 0x000fe200030006ff */
[--C-:B------:R-:W-:Y:S01]  /*6a10*/  HADD2.F32 R97, -RZ, R101.reuse.H0_H0 ;  /* 0x20000065ff617230 */ /* 0x100fe20000004100 */
[----:B------:R-:W-:Y:S01]  /*6a20*/  F2FP.SATFINITE.E4M3.F32.PACK_AB_MERGE_C R158, R13, R12, R158 ;  /* 0x0000000c0d9e723e */ /* 0x000fe2000480709e */
[C---:B------:R-:W-:Y:S01]  /*6a30*/  FFMA R3, R81.reuse, R94, R3 ;  /* 0x0000005e51037223 */ /* 0x040fe20000000003 */
[-C--:B------:R-:W-:Y:S01]  /*6a40*/  F2FP.F16.E4M3.UNPACK_B R106, R98.reuse ;  /* 0x00000062ff6a723e */ /* 0x080fe200020006ff */
[C---:B------:R-:W-:Y:S01]  /*6a50*/  FMUL R19, R78.reuse, R19 ;  /* 0x000000134e137220 */ /* 0x040fe20000400000 */
[----:B------:R-:W-:Y:S01]  /*6a60*/  F2FP.F16.E4M3.UNPACK_B R108, R98.H1 ;  /* 0x00000062ff6c723e */ /* 0x000fe200030006ff */
[----:B------:R-:W-:Y:S01]  /*6a70*/  HADD2.F32 R98, -RZ, R101.H1_H1 ;  /* 0x30000065ff627230 */ /* 0x000fe20000004100 */
[-C--:B------:R-:W-:Y:S01]  /*6a80*/  F2FP.F16.E4M3.UNPACK_B R110, R99.reuse ;  /* 0x00000063ff6e723e */ /* 0x080fe200020006ff */
[----:B------:R-:W-:Y:S01]  /*6a90*/  HADD2.F32 R101, -RZ, R102.H0_H0 ;  /* 0x20000066ff657230 */ /* 0x000fe20000004100 */
[----:B------:R-:W-:Y:S01]  /*6aa0*/  F2FP.F16.E4M3.UNPACK_B R112, R99.H1 ;  /* 0x00000063ff70723e */ /* 0x000fe200030006ff */
[----:B------:R-:W-:Y:S02]  /*6ab0*/  HADD2.F32 R99, -RZ, R100.H0_H0 ;  /* 0x20000064ff637230 */ /* 0x000fe40000004100 */
[C---:B------:R-:W-:Y:S01]  /*6ac0*/  FFMA R19, R81.reuse, R96, R19 ;  /* 0x0000006051137223 */ /* 0x040fe20000000013 */
[C---:B------:R-:W-:Y:S01]  /*6ad0*/  FFMA R16, R81.reuse, R97, R16 ;  /* 0x0000006151107223 */ /* 0x040fe20000000010 */
[----:B------:R-:W-:Y:S01]  /*6ae0*/  FFMA R17, R81, R98, R17 ;  /* 0x0000006251117223 */ /* 0x000fe20000000011 */
[----:B------:R-:W-:Y:S02]  /*6af0*/  HADD2.F32 R102, -RZ, R102.H1_H1 ;  /* 0x30000066ff667230 */ /* 0x000fe40000004100 */
[----:B------:R-:W-:Y:S01]  /*6b00*/  FMUL R18, R78, R22 ;  /* 0x000000164e127220 */ /* 0x000fe20000400000 */
[----:B------:R-:W-:Y:S01]  /*6b10*/  HADD2.F32 R100, -RZ, R100.H1_H1 ;  /* 0x30000064ff647230 */ /* 0x000fe20000004100 */
[----:B------:R-:W-:Y:S01]  /*6b20*/  F2FP.SATFINITE.E4M3.F32.PACK_AB_MERGE_C R159, R19, R3, RZ ;  /* 0x00000003139f723e */ /* 0x000fe200048070ff */
[--C-:B------:R-:W-:Y:S02]  /*6b30*/  HADD2.F32 R105, -RZ, R106.reuse.H0_H0 ;  /* 0x2000006aff697230 */ /* 0x100fe40000004100 */
[C---:B------:R-:W-:Y:S01]  /*6b40*/  FFMA R18, R81.reuse, R99, R18 ;  /* 0x0000006351127223 */ /* 0x040fe20000000012 */
[----:B------:R-:W-:Y:S01]  /*6b50*/  HADD2.F32 R106, -RZ, R106.H1_H1 ;  /* 0x3000006aff6a7230 */ /* 0x000fe20000004100 */
[----:B------:R-:W-:Y:S01]  /*6b60*/  F2FP.SATFINITE.E4M3.F32.PACK_AB_MERGE_C R159, R2, R0, R159 ;  /* 0x00000000029f723e */ /* 0x000fe2000480709f */
[----:B------:R-:W-:Y:S02]  /*6b70*/  HADD2.F32 R109, -RZ, R110.H0_H0 ;  /* 0x2000006eff6d7230 */ /* 0x000fe40000004100 */
[C---:B------:R-:W-:Y:S01]  /*6b80*/  FMUL R23, R78.reuse, R23 ;  /* 0x000000174e177220 */ /* 0x040fe20000400000 */
[--C-:B------:R-:W-:Y:S02]  /*6b90*/  HADD2.F32 R103, -RZ, R104.reuse.H0_H0 ;  /* 0x20000068ff677230 */ /* 0x100fe40000004100 */
[C---:B------:R-:W-:Y:S01]  /*6ba0*/  FMUL R22, R78.reuse, R26 ;  /* 0x0000001a4e167220 */ /* 0x040fe20000400000 */
[----:B------:R-:W-:Y:S01]  /*6bb0*/  HADD2.F32 R104, -RZ, R104.H1_H1 ;  /* 0x30000068ff687230 */ /* 0x000fe20000004100 */
[----:B------:R1:W-:Y:S01]  /*6bc0*/  STS.128 [R168+UR43+0x2200], R156 ;  /* 0x0022009ca8007988 */ /* 0x0003e20008000c2b */
[C---:B------:R-:W-:Y:S01]  /*6bd0*/  FFMA R23, R81.reuse, R100, R23 ;  /* 0x0000006451177223 */ /* 0x040fe20000000017 */
[C---:B------:R-:W-:Y:S01]  /*6be0*/  FFMA R20, R81.reuse, R101, R20 ;  /* 0x0000006551147223 */ /* 0x040fe20000000014 */
[C---:B------:R-:W-:Y:S01]  /*6bf0*/  FFMA R21, R81.reuse, R102, R21 ;  /* 0x0000006651157223 */ /* 0x040fe20000000015 */
[----:B------:R-:W-:Y:S01]  /*6c00*/  FFMA R22, R81, R103, R22 ;  /* 0x0000006751167223 */ /* 0x000fe20000000016 */
[----:B------:R-:W-:Y:S01]  /*6c10*/  HADD2.F32 R110, -RZ, R110.H1_H1 ;  /* 0x3000006eff6e7230 */ /* 0x000fe20000004100 */
[----:B------:R-:W-:Y:S01]  /*6c20*/  F2FP.SATFINITE.E4M3.F32.PACK_AB_MERGE_C R160, R23, R18, RZ ;  /* 0x0000001217a0723e */ /* 0x000fe200048070ff */
[C---:B------:R-:W-:Y:S01]  /*6c30*/  FMUL R27, R78.reuse, R27 ;  /* 0x0000001b4e1b7220 */ /* 0x040fe20000400000 */
[--C-:B------:R-:W-:Y:S02]  /*6c40*/  HADD2.F32 R107, -RZ, R108.reuse.H0_H0 ;  /* 0x2000006cff6b7230 */ /* 0x100fe40000004100 */
[C---:B------:R-:W-:Y:S01]  /*6c50*/  FMUL R26, R78.reuse, R30 ;  /* 0x0000001e4e1a7220 */ /* 0x040fe20000400000 */
[----:B------:R-:W-:Y:S01]  /*6c60*/  HADD2.F32 R108, -RZ, R108.H1_H1 ;  /* 0x3000006cff6c7230 */ /* 0x000fe20000004100 */
[----:B------:R-:W-:Y:S01]  /*6c70*/  F2FP.SATFINITE.E4M3.F32.PACK_AB_MERGE_C R160, R17, R16, R160 ;  /* 0x0000001011a0723e */ /* 0x000fe200048070a0 */
[C---:B------:R-:W-:Y:S01]  /*6c80*/  FFMA R27, R81.reuse, R104, R27 ;  /* 0x00000068511b7223 */ /* 0x040fe2000000001b */
[C---:B------:R-:W-:Y:S01]  /*6c90*/  FFMA R24, R81.reuse, R105, R24 ;  /* 0x0000006951187223 */ /* 0x040fe20000000018 */
[C---:B------:R-:W-:Y:S01]  /*6ca0*/  FFMA R25, R81.reuse, R106, R25 ;  /* 0x0000006a51197223 */ /* 0x040fe20000000019 */
[----:B------:R-:W-:Y:S01]  /*6cb0*/  FFMA R26, R81, R107, R26 ;  /* 0x0000006b511a7223 */ /* 0x000fe2000000001a */
[C---:B------:R-:W-:Y:S01]  /*6cc0*/  FMUL R31, R78.reuse, R31 ;  /* 0x0000001f4e1f7220 */ /* 0x040fe20000400000 */
[--C-:B------:R-:W-:Y:S01]  /*6cd0*/  HADD2.F32 R111, -RZ, R112.reuse.H0_H0 ;  /* 0x20000070ff6f7230 */ /* 0x100fe20000004100 */
[----:B------:R-:W-:Y:S01]  /*6ce0*/  F2FP.SATFINITE.E4M3.F32.PACK_AB_MERGE_C R161, R27, R22, RZ ;  /* 0x000000161ba1723e */ /* 0x000fe200048070ff */
[----:B------:R-:W-:Y:S02]  /*6cf0*/  HADD2.F32 R112, -RZ, R112.H1_H1 ;  /* 0x30000070ff707230 */ /* 0x000fe40000004100 */
[C---:B------:R-:W-:Y:S01]  /*6d00*/  FFMA R31, R81.reuse, R108, R31 ;  /* 0x0000006c511f7223 */ /* 0x040fe2000000001f */
[----:B------:R-:W-:Y:S01]  /*6d10*/  FFMA R28, R81, R109, R28 ;  /* 0x0000006d511c7223 */ /* 0x000fe2000000001c */
[----:B------:R-:W-:Y:S01]  /*6d20*/  F2FP.SATFINITE.E4M3.F32.PACK_AB_MERGE_C R161, R21, R20, R161 ;  /* 0x0000001415a1723e */ /* 0x000fe200048070a1 */
[----:B------:R-:W-:Y:S01]  /*6d30*/  FFMA R29, R81, R110, R29 ;  /* 0x0000006e511d7223 */ /* 0x000fe2000000001d */
[C---:B------:R-:W-:Y:S01]  /*6d40*/  FMUL R30, R78.reuse, R34 ;  /* 0x000000224e1e7220 */ /* 0x040fe20000400000 */
[----:B------:R-:W-:Y:S01]  /*6d50*/  F2FP.SATFINITE.E4M3.F32.PACK_AB_MERGE_C R162, R31, R26, RZ ;  /* 0x0000001a1fa2723e */ /* 0x000fe200048070ff */
[C---:B------:R-:W-:Y:S01]  /*6d60*/  FMUL R35, R78.reuse, R35 ;  /* 0x000000234e237220 */ /* 0x040fe20000400000 */
[--C-:B------:R-:W-:Y:S02]  /*6d70*/  HADD2.F32 R115, -RZ, R116.reuse.H0_H0 ;  /* 0x20000074ff737230 */ /* 0x100fe40000004100 */
[----:B------:R-:W-:Y:S01]  /*6d80*/  FFMA R30, R81, R111, R30 ;  /* 0x0000006f511e7223 */ /* 0x000fe2000000001e */
[----:B------:R-:W-:Y:S01]  /*6d90*/  F2FP.SATFINITE.E4M3.F32.PACK_AB_MERGE_C R162, R25, R24, R162 ;  /* 0x0000001819a2723e */ /* 0x000fe200048070a2 */
[C---:B------:R-:W-:Y:S01]  /*6da0*/  FFMA R35, R81.reuse, R112, R35 ;  /* 0x0000007051237223 */ /* 0x040fe20000000023 */
[C---:B------:R-:W-:Y:S01]  /*6db0*/  FFMA R32, R81.reuse, R113, R32 ;  /* 0x0000007151207223 */ /* 0x040fe20000000020 */
[----:B------:R-:W-:Y:S01]  /*6dc0*/  FFMA R33, R81, R114, R33 ;  /* 0x0000007251217223 */ /* 0x000fe20000000021 */
[----:B------:R-:W-:Y:S02]  /*6dd0*/  HADD2.F32 R116, -RZ, R116.H1_H1 ;  /* 0x30000074ff747230 */ /* 0x000fe40000004100 */
        /* <DEDUP_REMOVED lines=9> */
[----:B------:R-:W-:Y:S01]  /*6e70*/  HADD2.F32 R120, -RZ, R120.H1_H1 ;  /* 0x30000078ff787230 */ /* 0x000fe20000004100 */
[----:B------:R1:W-:Y:S01]  /*6e80*/  STS.128 [R178+0x2010], R160 ;  /* 0x002010a0b2007388 */ /* 0x0003e20000000c00 */
[----:B------:R-:W-:Y:S01]  /*6e90*/  F2FP.SATFINITE.E4M3.F32.PACK_AB_MERGE_C R184, R39, R34, RZ ;  /* 0x0000002227b8723e */ /* 0x000fe200048070ff */
[C---:B------:R-:W-:Y:S01]  /*6ea0*/  FMUL R38, R78.reuse, R42 ;  /* 0x0000002a4e267220 */ /* 0x040fe20000400000 */
[C---:B------:R-:W-:Y:S01]  /*6eb0*/  FMUL R43, R78.reuse, R43 ;  /* 0x0000002b4e2b7220 */ /* 0x040fe20000400000 */
[--C-:B------:R-:W-:Y:S01]  /*6ec0*/  HADD2.F32 R123, -RZ, R124.reuse.H0_H0 ;  /* 0x2000007cff7b7230 */ /* 0x100fe20000004100 */
[----:B------:R-:W-:Y:S01]  /*6ed0*/  F2FP.SATFINITE.E4M3.F32.PACK_AB_MERGE_C R184, R33, R32, R184 ;  /* 0x0000002021b8723e */ /* 0x000fe200048070b8 */
[C---:B------:R-:W-:Y:S01]  /*6ee0*/  FFMA R38, R81.reuse, R119, R38 ;  /* 0x0000007751267223 */ /* 0x040fe20000000026 */
        /* <DEDUP_REMOVED lines=12> */
[C---:B------:R-:W-:Y:S01]  /*6fb0*/  FFMA R45, R81.reuse, R126, R45 ;  /* 0x0000007e512d7223 */ /* 0x040fe2000000002d */
[----:B------:R-:W-:Y:S02]  /*6fc0*/  HADD2.F32 R128, -RZ, R128.H1_H1 ;  /* 0x30000080ff807230 */ /* 0x000fe40000004100 */
[C---:B------:R-:W-:Y:S01]  /*6fd0*/  FMUL R46, R78.reuse, R50 ;  /* 0x000000324e2e7220 */ /* 0x040fe20000400000 */
[C---:B------:R-:W-:Y:S01]  /*6fe0*/  FMUL R51, R78.reuse, R51 ;  /* 0x000000334e337220 */ /* 0x040fe20000400000 */
[----:B------:R-:W-:Y:S02]  /*6ff0*/  HADD2.F32 R132, -RZ, R132.H1_H1 ;  /* 0x30000084ff847230 */ /* 0x000fe40000004100 */
[C---:B------:R-:W-:Y:S01]  /*7000*/  FMUL R50, R78.reuse, R54 ;  /* 0x000000364e327220 */ /* 0x040fe20000400000 */
[C---:B------:R-:W-:Y:S01]  /*7010*/  FFMA R46, R81.reuse, R127, R46 ;  /* 0x0000007f512e7223 */ /* 0x040fe2000000002e */
[C---:B------:R-:W-:Y:S01]  /*7020*/  FFMA R51, R81.reuse, R128, R51 ;  /* 0x0000008051337223 */ /* 0x040fe20000000033 */
[C---:B------:R-:W-:Y:S01]  /*7030*/  FMUL R55, R78.reuse, R55 ;  /* 0x000000374e377220 */ /* 0x040fe20000400000 */
[C---:B------:R-:W-:Y:S01]  /*7040*/  FFMA R48, R81.reuse, R129, R48 ;  /* 0x0000008151307223 */ /* 0x040fe20000000030 */
[C---:B------:R-:W-:Y:S01]  /*7050*/  FFMA R49, R81.reuse, R130, R49 ;  /* 0x0000008251317223 */ /* 0x040fe20000000031 */
[--C-:B------:R-:W-:Y:S02]  /*7060*/  HADD2.F32 R135, -RZ, R136.reuse.H0_H0 ;  /* 0x20000088ff877230 */ /* 0x100fe40000004100 */
[C---:B------:R-:W-:Y:S01]  /*7070*/  FFMA R50, R81.reuse, R131, R50 ;  /* 0x0000008351327223 */ /* 0x040fe20000000032 */
[----:B------:R-:W-:Y:S02]  /*7080*/  HADD2.F32 R136, -RZ, R136.H1_H1 ;  /* 0x30000088ff887230 */ /* 0x000fe40000004100 */
[C---:B------:R-:W-:Y:S01]  /*7090*/  FMUL R54, R78.reuse, R58 ;  /* 0x0000003a4e367220 */ /* 0x040fe20000400000 */
        /* <DEDUP_REMOVED lines=16> */
[----:B------:R-:W-:Y:S01]  /*71a0*/  FFMA R63, R81, R140, R63 ;  /* 0x0000008c513f7223 */ /* 0x000fe2000000003f */
[----:B------:R-:W-:Y:S01]  /*71b0*/  FMUL R67, R78, R67 ;  /* 0x000000434e437220 */ /* 0x000fe20000400000 */
[----:B------:R-:W-:Y:S01]  /*71c0*/  F2FP.SATFINITE.E4M3.F32.PACK_AB_MERGE_C R186, R47, R42, RZ ;  /* 0x0000002a2fba723e */ /* 0x000fe200048070ff */
[----:B------:R-:W-:Y:S01]  /*71d0*/  FFMA R60, R81, R83, R60 ;  /* 0x00000053513c7223 */ /* 0x000fe2000000003c */
[----:B------:R-:W-:Y:S01]  /*71e0*/  F2FP.SATFINITE.E4M3.F32.PACK_AB_MERGE_C R187, R51, R46, RZ ;  /* 0x0000002e33bb723e */ /* 0x000fe200048070ff */
[C---:B------:R-:W-:Y:S01]  /*71f0*/  FFMA R61, R81.reuse, R80, R61 ;  /* 0x00000050513d7223 */ /* 0x040fe2000000003d */
[C---:B------:R-:W-:Y:S01]  /*7200*/  FFMA R62, R81.reuse, R85, R62 ;  /* 0x00000055513e7223 */ /* 0x040fe2000000003e */
[----:B------:R-:W-:Y:S01]  /*7210*/  FFMA R67, R81, R82, R67 ;  /* 0x0000005251437223 */ /* 0x000fe20000000043 */
[----:B------:R-:W-:Y:S02]  /*7220*/  F2FP.SATFINITE.E4M3.F32.PACK_AB_MERGE_C R186, R41, R40, R186 ;  /* 0x0000002829ba723e */ /* 0x000fe400048070ba */
[----:B------:R-:W-:Y:S02]  /*7230*/  F2FP.SATFINITE.E4M3.F32.PACK_AB_MERGE_C R187, R45, R44, R187 ;  /* 0x0000002c2dbb723e */ /* 0x000fe400048070bb */
[----:B------:R-:W-:Y:S02]  /*7240*/  F2FP.SATFINITE.E4M3.F32.PACK_AB_MERGE_C R188, R55, R50, RZ ;  /* 0x0000003237bc723e */ /* 0x000fe400048070ff */
[----:B------:R-:W-:Y:S01]  /*7250*/  F2FP.SATFINITE.E4M3.F32.PACK_AB_MERGE_C R189, R59, R54, RZ ;  /* 0x000000363bbd723e */ /* 0x000fe200048070ff */
[----:B------:R1:W-:Y:S01]  /*7260*/  STS.128 [R177+0x2020], R184 ;  /* 0x002020b8b1007388 */ /* 0x0003e20000000c00 */
[----:B------:R-:W-:Y:S02]  /*7270*/  F2FP.SATFINITE.E4M3.F32.PACK_AB_MERGE_C R190, R63, R58, RZ ;  /* 0x0000003a3fbe723e */ /* 0x000fe400048070ff */
[----:B------:R-:W-:Y:S02]  /*7280*/  F2FP.SATFINITE.E4M3.F32.PACK_AB_MERGE_C R183, R67, R62, RZ ;  /* 0x0000003e43b7723e */ /* 0x000fe400048070ff */
[----:B------:R-:W-:Y:S02]  /*7290*/  F2FP.SATFINITE.E4M3.F32.PACK_AB_MERGE_C R188, R49, R48, R188 ;  /* 0x0000003031bc723e */ /* 0x000fe400048070bc */
[----:B------:R-:W-:Y:S02]  /*72a0*/  F2FP.SATFINITE.E4M3.F32.PACK_AB_MERGE_C R189, R53, R52, R189 ;  /* 0x0000003435bd723e */ /* 0x000fe400048070bd */
[----:B------:R-:W-:Y:S02]  /*72b0*/  F2FP.SATFINITE.E4M3.F32.PACK_AB_MERGE_C R190, R57, R56, R190 ;  /* 0x0000003839be723e */ /* 0x000fe400048070be */
[----:B------:R-:W-:Y:S02]  /*72c0*/  F2FP.SATFINITE.E4M3.F32.PACK_AB_MERGE_C R191, R61, R60, R183 ;  /* 0x0000003c3dbf723e */ /* 0x000fe400048070b7 */
[----:B------:R-:W-:Y:S03]  /*72d0*/  IADD3 R76, PT, PT, R76, 0x1, RZ ;  /* 0x000000014c4c7810 */ /* 0x000fe60007ffe0ff */
[----:B------:R1:W-:Y:S01]  /*72e0*/  STS.128 [R176+0x2030], R188 ;  /* 0x002030bcb0007388 */ /* 0x0003e20000000c00 */
[----:B------:R-:W-:Y:S01]  /*72f0*/  @!PT LDS RZ, [RZ] ;  /* 0x00000000fffff984 */ /* 0x000fe20000000800 */
[----:B------:R-:W-:Y:S01]  /*7300*/  @!PT LDS RZ, [RZ] ;  /* 0x00000000fffff984 */ /* 0x000fe20000000800 */
[----:B------:R-:W-:Y:S01]  /*7310*/  @!PT LDS RZ, [RZ] ;  /* 0x00000000fffff984 */ /* 0x000fe20000000800 */
[----:B------:R-:W-:Y:S01]  /*7320*/  @!PT LDS RZ, [RZ] ;  /* 0x00000000fffff984 */ /* 0x000fe20000000800 */
[----:B------:R3:W-:Y:S07]  /*7330*/  MEMBAR.ALL.CTA ;  /* 0x0000000000007992 */ /* 0x0007ee0000008000 */
[----:B---3--:R-:W3:Y:S02]  /*7340*/  FENCE.VIEW.ASYNC.S ;  /* 0x00000000000073c6 */ /* 0x008ee40000000000 */
[----:B---3--:R-:W-:Y:S06]  /*7350*/  BAR.SYNC.DEFER_BLOCKING 0x1, 0x80 ;  /* 0x0042000000007b1d */ /* 0x008fec0000010000 */
[----:B------:R-:W-:Y:S05]  /*7360*/  @P0 BRA `(.L_x_118) ;  /* 0x0000000000340947 */ /* 0x000fea0003800000 */
[----:B------:R-:W-:Y:S01]  /*7370*/  UIADD3 UR12, UPT, UPT, UR43, 0x2200, URZ ;  /* 0x000022002b0c7890 */ /* 0x000fe2000fffe0ff */
[----:B------:R-:W-:Y:S01]  /*7380*/  R2UR UR9, R164 ;  /* 0x00000000a40972ca */ /* 0x000fe200000e0000 */
[----:B------:R-:W-:Y:S01]  /*7390*/  UIADD3 UR10, UP0, UPT, UR46, 0x680, URZ ;  /* 0x000006802e0a7890 */ /* 0x000fe2000ff1e0ff */
[----:B------:R-:W-:Y:S01]  /*73a0*/  R2UR UR8, R155 ;  /* 0x000000009b0872ca */ /* 0x000fe200000e0000 */
[----:B------:R-:W-:Y:S02]  /*73b0*/  UMOV UR7, UR36 ;  /* 0x0000002400077c82 */ /* 0x000fe40008000000 */
[----:B------:R-:W-:Y:S01]  /*73c0*/  IMAD.U32 R179, RZ, RZ, UR12 ;  /* 0x0000000cffb37e24 */ /* 0x000fe2000f8e00ff */
[----:B------:R-:W-:Y:S04]  /*73d0*/  UIADD3.X UR11, UPT, UPT, URZ, UR47, URZ, UP0, !UPT ;  /* 0x0000002fff0b7290 */ /* 0x000fe800087fe4ff */
[----:B------:R-:W-:Y:S03]  /*73e0*/  R2UR UR4, R179 ;  /* 0x00000000b30472ca */ /* 0x000fe600000e0000 */
[----:B------:R-:W-:Y:S02]  /*73f0*/  USHF.L.U32 UR5, UR9, 0x6, URZ ;  /* 0x0000000609057899 */ /* 0x000fe400080006ff */
[----:B------:R-:W-:Y:S09]  /*7400*/  USHF.L.U32 UR6, UR8, 0x7, URZ ;  /* 0x0000000708067899 */ /* 0x000ff200080006ff */
[----:B------:R3:W-:Y:S01]  /*7410*/  UTMASTG.3D [UR4], [UR10] ;  /* 0x000000040a0073b5 */ /* 0x0007e20008010000 */
[----:B------:R0:W-:Y:S01]  /*7420*/  UTMACMDFLUSH ;  /* 0x00000000000079b7 */ /* 0x0001e20000000000 */
[----:B---3--:R-:W-:Y:S04]  /*7430*/  DEPBAR.LE SB0, 0x0 ;  /* 0x000080000000791a */ /* 0x008fe80000000000 */
.L_x_118:
[----:B------:R-:W-:Y:S05]  /*7440*/  BSYNC.RECONVERGENT B0 ;  /* 0x0000000000007941 */ /* 0x000fea0003800200 */
.L_x_117:
[----:B------:R-:W-:Y:S01]  /*7450*/  BAR.SYNC.DEFER_BLOCKING 0x1, 0x80 ;  /* 0x0042000000007b1d */ /* 0x000fe20000010000 */
[----:B------:R-:W-:Y:S01]  /*7460*/  ISETP.NE.AND P2, PT, R180, RZ, PT ;  /* 0x000000ffb400720c */ /* 0x000fe20003f45270 */
[----:B------:R-:W-:Y:S01]  /*7470*/  IMAD.IADD R164, R75, 0x1, R143 ;  /* 0x000000014ba47824 */ /* 0x000fe200078e028f */
[----:B------:R-:W-:Y:S01]  /*7480*/  ISETP.NE.AND P0, PT, R182, 0x2, PT ;  /* 0x00000002b600780c */ /* 0x000fe20003f05270 */
[----:B------:R-:W-:Y:S01]  /*7490*/  IMAD.IADD R155, R77, 0x1, R154 ;  /* 0x000000014d9b7824 */ /* 0x000fe200078e029a */
[----:B------:R-:W-:Y:S02]  /*74a0*/  ISETP.NE.AND P1, PT, R76, 0x4, PT ;  /* 0x000000044c00780c */ /* 0x000fe40003f25270 */
[----:B------:R-:W-:Y:S02]  /*74b0*/  SEL R3, RZ, 0x1, P0 ;  /* 0x00000001ff037807 */ /* 0x000fe40000000000 */
[----:B------:R-:W-:Y:S02]  /*74c0*/  SEL R0, RZ, 0x1, P1 ;  /* 0x00000001ff007807 */ /* 0x000fe40000800000 */
[----:B------:R-:W-:Y:S02]  /*74d0*/  LOP3.LUT R174, R174, R3, RZ, 0x3c, !PT ;  /* 0x00000003aeae7212 */ /* 0x000fe400078e3cff */
[----:B------:R-:W-:Y:S02]  /*74e0*/  LOP3.LUT R175, R175, R0, RZ, 0x3c, !PT ;  /* 0x00000000afaf7212 */ /* 0x000fe400078e3cff */
[----:B------:R-:W-:Y:S02]  /*74f0*/  @P2 R2UR UR36, R171 ;  /* 0x00000000ab2422ca */ /* 0x000fe400000e0000 */
[----:B------:R-:W-:Y:S02]  /*7500*/  SEL R182, R182, RZ, P0 ;  /* 0x000000ffb6b67207 */ /* 0x000fe40000000000 */
[----:B------:R-:W-:Y:S01]  /*7510*/  SEL R76, R76, RZ, P1 ;  /* 0x000000ff4c4c7207 */ /* 0x000fe20000800000 */
[----:B------:R-:W-:Y:S10]  /*7520*/  @P2 BRA `(.L_x_119) ;  /* 0xffffffdc00742947 */ /* 0x000ff4000383ffff */
[----:B------:R-:W-:Y:S05]  /*7530*/  EXIT ;  /* 0x000000000000794d */ /* 0x000fea0003800000 */
.L_x_25:
[----:B--2---:R2:W4:Y:S02]  /*7540*/  SYNCS.PHASECHK.TRANS64.TRYWAIT P0, [R3+URZ+0x130], R2 ;  /* 0x00013002030075a7 */ /* 0x00452400080011ff */
[----:B----4-:R-:W-:Y:S05]  /*7550*/  @!P0 NANOSLEEP.SYNCS 0x989680 ;  /* 0x009896800000895d */ /* 0x010fea0003900000 */
[----:B------:R-:W4:Y:S02]  /*7560*/  @!P0 SYNCS.PHASECHK.TRANS64 P0, [R3+URZ+0x130], R2 ;  /* 0x00013002030085a7 */ /* 0x000f2400080010ff */
[----:B----4-:R-:W-:Y:S05]  /*7570*/  @!P0 BRA `(.L_x_25) ;  /* 0xfffffffc00f08947 */ /* 0x010fea000383ffff */
[----:B------:R-:W-:Y:S05]  /*7580*/  BRA `(.L_x_120) ;  /* 0xffffffa000c47947 */ /* 0x000fea000383ffff */
.L_x_28:
[----:B-1----:R-:W-:-:S07]  /*7590*/  MOV R2, UR33 ;  /* 0x0000002100027c02 */ /* 0x002fce0008000f00 */
.L_x_121:
[----:B-1----:R1:W2:Y:S02]  /*75a0*/  SYNCS.PHASECHK.TRANS64.TRYWAIT P0, [R2+URZ+0x50], R5 ;  /* 0x00005005020075a7 */ /* 0x0022a400080011ff */
[----:B--2---:R-:W-:Y:S05]  /*75b0*/  @!P0 NANOSLEEP.SYNCS 0x989680 ;  /* 0x009896800000895d */ /* 0x004fea0003900000 */
[----:B------:R-:W2:Y:S02]  /*75c0*/  @!P0 SYNCS.PHASECHK.TRANS64 P0, [R2+URZ+0x50], R5 ;  /* 0x00005005020085a7 */ /* 0x000ea400080010ff */
[----:B--2---:R-:W-:Y:S05]  /*75d0*/  @!P0 BRA `(.L_x_121) ;  /* 0xfffffffc00f08947 */ /* 0x004fea000383ffff */
[----:B------:R-:W-:Y:S05]  /*75e0*/  BRA `(.L_x_27) ;  /* 0xffffffa4002c7947 */ /* 0x000fea000383ffff */
.L_x_35:
[----:B-1----:R-:W-:-:S07]  /*75f0*/  MOV R2, UR17 ;  /* 0x0000001100027c02 */ /* 0x002fce0008000f00 */
.L_x_122:
[----:B-1----:R1:W2:Y:S02]  /*7600*/  SYNCS.PHASECHK.TRANS64.TRYWAIT P0, [R2+URZ+0x50], R5 ;  /* 0x00005005020075a7 */ /* 0x0022a400080011ff */
[----:B--2---:R-:W-:Y:S05]  /*7610*/  @!P0 NANOSLEEP.SYNCS 0x989680 ;  /* 0x009896800000895d */ /* 0x004fea0003900000 */
[----:B------:R-:W2:Y:S02]  /*7620*/  @!P0 SYNCS.PHASECHK.TRANS64 P0, [R2+URZ+0x50], R5 ;  /* 0x00005005020085a7 */ /* 0x000ea400080010ff */
[----:B--2---:R-:W-:Y:S05]  /*7630*/  @!P0 BRA `(.L_x_122) ;  /* 0xfffffffc00f08947 */ /* 0x004fea000383ffff */
[----:B------:R-:W-:Y:S05]  /*7640*/  BRA `(.L_x_34) ;  /* 0xffffffa400e87947 */ /* 0x000fea000383ffff */
.L_x_40:
[----:B-1----:R1:W2:Y:S02]  /*7650*/  SYNCS.PHASECHK.TRANS64.TRYWAIT P0, [R2+URZ+0xc0], R3 ;  /* 0x0000c003020075a7 */ /* 0x0022a400080011ff */
[----:B--2---:R-:W-:Y:S05]  /*7660*/  @!P0 NANOSLEEP.SYNCS 0x989680 ;  /* 0x009896800000895d */ /* 0x004fea0003900000 */
[----:B------:R-:W2:Y:S02]  /*7670*/  @!P0 SYNCS.PHASECHK.TRANS64 P0, [R2+URZ+0xc0], R3 ;  /* 0x0000c003020085a7 */ /* 0x000ea400080010ff */
[----:B--2---:R-:W-:Y:S05]  /*7680*/  @!P0 BRA `(.L_x_40) ;  /* 0xfffffffc00f08947 */ /* 0x004fea000383ffff */
[----:B------:R-:W-:Y:S05]  /*7690*/  BRA `(.L_x_123) ;  /* 0xffffffa8008c7947 */ /* 0x000fea000383ffff */
.L_x_44:
[----:B---3--:R-:W-:-:S07]  /*76a0*/  MOV R0, UR5 ;  /* 0x0000000500007c02 */ /* 0x008fce0008000f00 */
.L_x_124:
[----:B-1----:R1:W2:Y:S02]  /*76b0*/  SYNCS.PHASECHK.TRANS64.TRYWAIT P0, [R0+URZ], R3 ;  /* 0x00000003000075a7 */ /* 0x0022a400080011ff */
[----:B--2---:R-:W-:Y:S05]  /*76c0*/  @!P0 NANOSLEEP.SYNCS 0x989680 ;  /* 0x009896800000895d */ /* 0x004fea0003900000 */
[----:B------:R-:W2:Y:S02]  /*76d0*/  @!P0 SYNCS.PHASECHK.TRANS64 P0, [R0+URZ], R3 ;  /* 0x00000003000085a7 */ /* 0x000ea400080010ff */
[----:B--2---:R-:W-:Y:S05]  /*76e0*/  @!P0 BRA `(.L_x_124) ;  /* 0xfffffffc00f08947 */ /* 0x004fea000383ffff */
[----:B------:R-:W-:Y:S05]  /*76f0*/  BRA `(.L_x_125) ;  /* 0xffffffac00fc7947 */ /* 0x000fea000383ffff */
.L_x_45:
[----:B---3--:R-:W-:-:S07]  /*7700*/  MOV R0, UR5 ;  /* 0x0000000500007c02 */ /* 0x008fce0008000f00 */
.L_x_126:
[----:B-1----:R1:W2:Y:S02]  /*7710*/  SYNCS.PHASECHK.TRANS64.TRYWAIT P0, [R0+URZ], R3 ;  /* 0x00000003000075a7 */ /* 0x0022a400080011ff */
[----:B--2---:R-:W-:Y:S05]  /*7720*/  @!P0 NANOSLEEP.SYNCS 0x989680 ;  /* 0x009896800000895d */ /* 0x004fea0003900000 */
[----:B------:R-:W2:Y:S02]  /*7730*/  @!P0 SYNCS.PHASECHK.TRANS64 P0, [R0+URZ], R3 ;  /* 0x00000003000085a7 */ /* 0x000ea400080010ff */
[----:B--2---:R-:W-:Y:S05]  /*7740*/  @!P0 BRA `(.L_x_126) ;  /* 0xfffffffc00f08947 */ /* 0x004fea000383ffff */
[----:B------:R-:W-:Y:S05]  /*7750*/  BRA `(.L_x_127) ;  /* 0xffffffb000087947 */ /* 0x000fea000383ffff */
.L_x_46:
[----:B---3--:R-:W-:-:S07]  /*7760*/  MOV R0, UR5 ;  /* 0x0000000500007c02 */ /* 0x008fce0008000f00 */
.L_x_128:
[----:B-1----:R1:W2:Y:S02]  /*7770*/  SYNCS.PHASECHK.TRANS64.TRYWAIT P0, [R0+URZ], R3 ;  /* 0x00000003000075a7 */ /* 0x0022a400080011ff */
[----:B--2---:R-:W-:Y:S05]  /*7780*/  @!P0 NANOSLEEP.SYNCS 0x989680 ;  /* 0x009896800000895d */ /* 0x004fea0003900000 */
[----:B------:R-:W2:Y:S02]  /*7790*/  @!P0 SYNCS.PHASECHK.TRANS64 P0, [R0+URZ], R3 ;  /* 0x00000003000085a7 */ /* 0x000ea400080010ff */
[----:B--2---:R-:W-:Y:S05]  /*77a0*/  @!P0 BRA `(.L_x_128) ;  /* 0xfffffffc00f08947 */ /* 0x004fea000383ffff */
[----:B------:R-:W-:Y:S05]  /*77b0*/  BRA `(.L_x_129) ;  /* 0xffffffb000147947 */ /* 0x000fea000383ffff */
.L_x_47:
[----:B---3--:R-:W-:-:S07]  /*77c0*/  MOV R0, UR5 ;  /* 0x0000000500007c02 */ /* 0x008fce0008000f00 */
.L_x_130:
[----:B-1----:R1:W2:Y:S02]  /*77d0*/  SYNCS.PHASECHK.TRANS64.TRYWAIT P0, [R0+URZ], R3 ;  /* 0x00000003000075a7 */ /* 0x0022a400080011ff */
[----:B--2---:R-:W-:Y:S05]  /*77e0*/  @!P0 NANOSLEEP.SYNCS 0x989680 ;  /* 0x009896800000895d */ /* 0x004fea0003900000 */
[----:B------:R-:W2:Y:S02]  /*77f0*/  @!P0 SYNCS.PHASECHK.TRANS64 P0, [R0+URZ], R3 ;  /* 0x00000003000085a7 */ /* 0x000ea400080010ff */
[----:B--2---:R-:W-:Y:S05]  /*7800*/  @!P0 BRA `(.L_x_130) ;  /* 0xfffffffc00f08947 */ /* 0x004fea000383ffff */
[----:B------:R-:W-:Y:S05]  /*7810*/  BRA `(.L_x_131) ;  /* 0xffffffb000207947 */ /* 0x000fea000383ffff */
.L_x_48:
[----:B---3--:R-:W-:-:S07]  /*7820*/  MOV R0, UR5 ;  /* 0x0000000500007c02 */ /* 0x008fce0008000f00 */
.L_x_132:
[----:B-1----:R1:W2:Y:S02]  /*7830*/  SYNCS.PHASECHK.TRANS64.TRYWAIT P0, [R0+URZ], R3 ;  /* 0x00000003000075a7 */ /* 0x0022a400080011ff */
[----:B--2---:R-:W-:Y:S05]  /*7840*/  @!P0 NANOSLEEP.SYNCS 0x989680 ;  /* 0x009896800000895d */ /* 0x004fea0003900000 */
[----:B------:R-:W2:Y:S02]  /*7850*/  @!P0 SYNCS.PHASECHK.TRANS64 P0, [R0+URZ], R3 ;  /* 0x00000003000085a7 */ /* 0x000ea400080010ff */
[----:B--2---:R-:W-:Y:S05]  /*7860*/  @!P0 BRA `(.L_x_132) ;  /* 0xfffffffc00f08947 */ /* 0x004fea000383ffff */
[----:B------:R-:W-:Y:S05]  /*7870*/  BRA `(.L_x_133) ;  /* 0xffffffb0002c7947 */ /* 0x000fea000383ffff */
.L_x_49:
[----:B---3--:R-:W-:-:S07]  /*7880*/  MOV R0, UR5 ;  /* 0x0000000500007c02 */ /* 0x008fce0008000f00 */
.L_x_134:
[----:B-1----:R1:W2:Y:S02]  /*7890*/  SYNCS.PHASECHK.TRANS64.TRYWAIT P0, [R0+URZ], R3 ;  /* 0x00000003000075a7 */ /* 0x0022a400080011ff */
[----:B--2---:R-:W-:Y:S05]  /*78a0*/  @!P0 NANOSLEEP.SYNCS 0x989680 ;  /* 0x009896800000895d */ /* 0x004fea0003900000 */
[----:B------:R-:W2:Y:S02]  /*78b0*/  @!P0 SYNCS.PHASECHK.TRANS64 P0, [R0+URZ], R3 ;  /* 0x00000003000085a7 */ /* 0x000ea400080010ff */
[----:B--2---:R-:W-:Y:S05]  /*78c0*/  @!P0 BRA `(.L_x_134) ;  /* 0xfffffffc00f08947 */ /* 0x004fea000383ffff */
[----:B------:R-:W-:Y:S05]  /*78d0*/  BRA `(.L_x_135) ;  /* 0xffffffb000387947 */ /* 0x000fea000383ffff */
.L_x_50:
[----:B---3--:R-:W-:-:S07]  /*78e0*/  MOV R0, UR5 ;  /* 0x0000000500007c02 */ /* 0x008fce0008000f00 */
.L_x_136:
[----:B-1----:R1:W2:Y:S02]  /*78f0*/  SYNCS.PHASECHK.TRANS64.TRYWAIT P0, [R0+URZ], R3 ;  /* 0x00000003000075a7 */ /* 0x0022a400080011ff */
[----:B--2---:R-:W-:Y:S05]  /*7900*/  @!P0 NANOSLEEP.SYNCS 0x989680 ;  /* 0x009896800000895d */ /* 0x004fea0003900000 */
[----:B------:R-:W2:Y:S02]  /*7910*/  @!P0 SYNCS.PHASECHK.TRANS64 P0, [R0+URZ], R3 ;  /* 0x00000003000085a7 */ /* 0x000ea400080010ff */
[----:B--2---:R-:W-:Y:S05]  /*7920*/  @!P0 BRA `(.L_x_136) ;  /* 0xfffffffc00f08947 */ /* 0x004fea000383ffff */
[----:B------:R-:W-:Y:S05]  /*7930*/  BRA `(.L_x_137) ;  /* 0xffffffb000447947 */ /* 0x000fea000383ffff */
.L_x_51:
[----:B---3--:R-:W-:-:S07]  /*7940*/  MOV R0, UR5 ;  /* 0x0000000500007c02 */ /* 0x008fce0008000f00 */
.L_x_138:
[----:B-1----:R1:W2:Y:S02]  /*7950*/  SYNCS.PHASECHK.TRANS64.TRYWAIT P0, [R0+URZ], R3 ;  /* 0x00000003000075a7 */ /* 0x0022a400080011ff */
[----:B--2---:R-:W-:Y:S05]  /*7960*/  @!P0 NANOSLEEP.SYNCS 0x989680 ;  /* 0x009896800000895d */ /* 0x004fea0003900000 */
[----:B------:R-:W2:Y:S02]  /*7970*/  @!P0 SYNCS.PHASECHK.TRANS64 P0, [R0+URZ], R3 ;  /* 0x00000003000085a7 */ /* 0x000ea400080010ff */
[----:B--2---:R-:W-:Y:S05]  /*7980*/  @!P0 BRA `(.L_x_138) ;  /* 0xfffffffc00f08947 */ /* 0x004fea000383ffff */
[----:B------:R-:W-:Y:S05]  /*7990*/  BRA `(.L_x_139) ;  /* 0xffffffb000507947 */ /* 0x000fea000383ffff */
.L_x_52:
[----:B---3--:R-:W-:-:S07]  /*79a0*/  MOV R0, UR5 ;  /* 0x0000000500007c02 */ /* 0x008fce0008000f00 */
.L_x_140:
[----:B-1----:R1:W2:Y:S02]  /*79b0*/  SYNCS.PHASECHK.TRANS64.TRYWAIT P0, [R0+URZ], R3 ;  /* 0x00000003000075a7 */ /* 0x0022a400080011ff */
[----:B--2---:R-:W-:Y:S05]  /*79c0*/  @!P0 NANOSLEEP.SYNCS 0x989680 ;  /* 0x009896800000895d */ /* 0x004fea0003900000 */
[----:B------:R-:W2:Y:S02]  /*79d0*/  @!P0 SYNCS.PHASECHK.TRANS64 P0, [R0+URZ], R3 ;  /* 0x00000003000085a7 */ /* 0x000ea400080010ff */
[----:B--2---:R-:W-:Y:S05]  /*79e0*/  @!P0 BRA `(.L_x_140) ;  /* 0xfffffffc00f08947 */ /* 0x004fea000383ffff */
[----:B------:R-:W-:Y:S05]  /*79f0*/  BRA `(.L_x_141) ;  /* 0xffffffb0005c7947 */ /* 0x000fea000383ffff */
.L_x_55:
[----:B-1----:R1:W2:Y:S02]  /*7a00*/  SYNCS.PHASECHK.TRANS64.TRYWAIT P0, [R0+URZ+0x120], R5 ;  /* 0x00012005000075a7 */ /* 0x0022a400080011ff */
[----:B--2---:R-:W-:Y:S05]  /*7a10*/  @!P0 NANOSLEEP.SYNCS 0x989680 ;  /* 0x009896800000895d */ /* 0x004fea0003900000 */
[----:B------:R-:W2:Y:S02]  /*7a20*/  @!P0 SYNCS.PHASECHK.TRANS64 P0, [R0+URZ+0x120], R5 ;  /* 0x00012005000085a7 */ /* 0x000ea400080010ff */
[----:B--2---:R-:W-:Y:S05]  /*7a30*/  @!P0 BRA `(.L_x_55) ;  /* 0xfffffffc00f08947 */ /* 0x004fea000383ffff */
[----:B------:R-:W-:Y:S05]  /*7a40*/  BRA `(.L_x_142) ;  /* 0xffffffb000bc7947 */ /* 0x000fea000383ffff */
.L_x_56:
[----:B------:R-:W-:-:S07]  /*7a50*/  MOV R0, UR5 ;  /* 0x0000000500007c02 */ /* 0x000fce0008000f00 */
.L_x_143:
[----:B-1----:R1:W2:Y:S02]  /*7a60*/  SYNCS.PHASECHK.TRANS64.TRYWAIT P0, [R0+URZ+0xd0], R7 ;  /* 0x0000d007000075a7 */ /* 0x0022a400080011ff */
[----:B--2---:R-:W-:Y:S05]  /*7a70*/  @!P0 NANOSLEEP.SYNCS 0x989680 ;  /* 0x009896800000895d */ /* 0x004fea0003900000 */
[----:B------:R-:W2:Y:S02]  /*7a80*/  @!P0 SYNCS.PHASECHK.TRANS64 P0, [R0+URZ+0xd0], R7 ;  /* 0x0000d007000085a7 */ /* 0x000ea400080010ff */
[----:B--2---:R-:W-:Y:S05]  /*7a90*/  @!P0 BRA `(.L_x_143) ;  /* 0xfffffffc00f08947 */ /* 0x004fea000383ffff */
[----:B------:R-:W-:Y:S05]  /*7aa0*/  BRA `(.L_x_144) ;  /* 0xffffffb000cc7947 */ /* 0x000fea000383ffff */
.L_x_57:
[----:B-1----:R1:W2:Y:S02]  /*7ab0*/  SYNCS.PHASECHK.TRANS64.TRYWAIT P1, [R0+URZ+0xc0], R5 ;  /* 0x0000c005000075a7 */ /* 0x0022a400080211ff */
[----:B--2---:R-:W-:Y:S05]  /*7ac0*/  @!P1 NANOSLEEP.SYNCS 0x989680 ;  /* 0x009896800000995d */ /* 0x004fea0003900000 */
[----:B------:R-:W2:Y:S02]  /*7ad0*/  @!P1 SYNCS.PHASECHK.TRANS64 P1, [R0+URZ+0xc0], R5 ;  /* 0x0000c005000095a7 */ /* 0x000ea400080210ff */
[----:B--2---:R-:W-:Y:S05]  /*7ae0*/  @!P1 BRA `(.L_x_57) ;  /* 0xfffffffc00f09947 */ /* 0x004fea000383ffff */
[----:B------:R-:W-:Y:S05]  /*7af0*/  BRA `(.L_x_145) ;  /* 0xffffffb000fc7947 */ /* 0x000fea000383ffff */
.L_x_60:
[----:B------:R-:W-:-:S07]  /*7b00*/  MOV R0, UR5 ;  /* 0x0000000500007c02 */ /* 0x000fce0008000f00 */
.L_x_146:
[----:B-1----:R1:W2:Y:S02]  /*7b10*/  SYNCS.PHASECHK.TRANS64.TRYWAIT P0, [R0+URZ+0xd0], R3 ;  /* 0x0000d003000075a7 */ /* 0x0022a400080011ff */
[----:B--2---:R-:W-:Y:S05]  /*7b20*/  @!P0 NANOSLEEP.SYNCS 0x989680 ;  /* 0x009896800000895d */ /* 0x004fea0003900000 */
[----:B------:R-:W2:Y:S02]  /*7b30*/  @!P0 SYNCS.PHASECHK.TRANS64 P0, [R0+URZ+0xd0], R3 ;  /* 0x0000d003000085a7 */ /* 0x000ea400080010ff */
[----:B--2---:R-:W-:Y:S05]  /*7b40*/  @!P0 BRA `(.L_x_146) ;  /* 0xfffffffc00f08947 */ /* 0x004fea000383ffff */
[----:B------:R-:W-:Y:S05]  /*7b50*/  BRA `(.L_x_59) ;  /* 0xffffffb400507947 */ /* 0x000fea000383ffff */
.L_x_69:
[----:B-1----:R-:W-:-:S04]  /*7b60*/  MOV R4, UR6 ;  /* 0x0000000600047c02 */ /* 0x002fc80008000f00 */
[----:B------:R1:W2:Y:S03]  /*7b70*/  SYNCS.PHASECHK.TRANS64.TRYWAIT P0, [R4+URZ+0x8], R5 ;  /* 0x00000805040075a7 */ /* 0x0002a600080011ff */
[----:B--2---:R-:W-:Y:S05]  /*7b80*/  @!P0 NANOSLEEP.SYNCS 0x989680 ;  /* 0x009896800000895d */ /* 0x004fea0003900000 */
[----:B------:R-:W2:Y:S02]  /*7b90*/  @!P0 SYNCS.PHASECHK.TRANS64 P0, [R4+URZ+0x8], R5 ;  /* 0x00000805040085a7 */ /* 0x000ea400080010ff */
[----:B--2---:R-:W-:Y:S05]  /*7ba0*/  @!P0 BRA `(.L_x_69) ;  /* 0xfffffffc00ec8947 */ /* 0x004fea000383ffff */
[----:B------:R-:W-:Y:S05]  /*7bb0*/  BRA `(.L_x_68) ;  /* 0xffffffb800047947 */ /* 0x000fea000383ffff */
.L_x_71:
[----:B------:R-:W-:Y:S01]  /*7bc0*/  BSSY B0, `(.L_x_147) ;  /* 0x0000006000007945 */ /* 0x000fe20003800000 */
[----:B------:R-:W-:-:S07]  /*7bd0*/  MOV R15, 0xffffffff ;  /* 0xffffffff000f7802 */ /* 0x000fce0000000f00 */
[----:B-1---5:R-:W-:Y:S05]  /*7be0*/  WARPSYNC.COLLECTIVE R15, `(.L_x_148) ;  /* 0x000000000f0c7348 */ /* 0x022fea0003c00000 */
[----:B------:R-:W-:Y:S02]  /*7bf0*/  ELECT P6, UR79, PT ;  /* 0x00000000004f782f */ /* 0x000fe400038c0000 */
[----:B------:R-:W-:Y:S01]  /*7c00*/  MOV R14, UR79 ;  /* 0x0000004f000e7c02 */ /* 0x000fe20008000f00 */
[----:B-1---5:R-:W-:Y:S10]  /*7c10*/  ENDCOLLECTIVE ;  /* 0x000000000000791b */ /* 0x022ff40003800000 */
.L_x_148:
[----:B------:R-:W-:Y:S05]  /*7c20*/  BSYNC B0 ;  /* 0x0000000000007941 */ /* 0x000fea0003800000 */
.L_x_147:
[----:B------:R-:W-:Y:S05]  /*7c30*/  BRA `(.L_x_149) ;  /* 0xffffffb800347947 */ /* 0x000fea000383ffff */
.L_x_73:
[----:B-1----:R-:W-:-:S04]  /*7c40*/  MOV R2, UR6 ;  /* 0x0000000600027c02 */ /* 0x002fc80008000f00 */
[----:B------:R1:W2:Y:S03]  /*7c50*/  SYNCS.PHASECHK.TRANS64.TRYWAIT P0, [R2+URZ+0x8], R3 ;  /* 0x00000803020075a7 */ /* 0x0002a600080011ff */
[----:B--2---:R-:W-:Y:S05]  /*7c60*/  @!P0 NANOSLEEP.SYNCS 0x989680 ;  /* 0x009896800000895d */ /* 0x004fea0003900000 */
[----:B------:R-:W2:Y:S02]  /*7c70*/  @!P0 SYNCS.PHASECHK.TRANS64 P0, [R2+URZ+0x8], R3 ;  /* 0x00000803020085a7 */ /* 0x000ea400080010ff */
[----:B--2---:R-:W-:Y:S05]  /*7c80*/  @!P0 BRA `(.L_x_73) ;  /* 0xfffffffc00ec8947 */ /* 0x004fea000383ffff */
[----:B------:R-:W-:Y:S05]  /*7c90*/  BRA `(.L_x_72) ;  /* 0xffffffb800387947 */ /* 0x000fea000383ffff */
.L_x_74:
[----:B-1----:R1:W2:Y:S02]  /*7ca0*/  SYNCS.PHASECHK.TRANS64.TRYWAIT P0, [R0+URZ+0xc0], R5 ;  /* 0x0000c005000075a7 */ /* 0x0022a400080011ff */
[----:B--2---:R-:W-:Y:S05]  /*7cb0*/  @!P0 NANOSLEEP.SYNCS 0x989680 ;  /* 0x009896800000895d */ /* 0x004fea0003900000 */
[----:B------:R-:W2:Y:S02]  /*7cc0*/  @!P0 SYNCS.PHASECHK.TRANS64 P0, [R0+URZ+0xc0], R5 ;  /* 0x0000c005000085a7 */ /* 0x000ea400080010ff */
[----:B--2---:R-:W-:Y:S05]  /*7cd0*/  @!P0 BRA `(.L_x_74) ;  /* 0xfffffffc00f08947 */ /* 0x004fea000383ffff */
[----:B------:R-:W-:Y:S05]  /*7ce0*/  BRA `(.L_x_150) ;  /* 0xffffffbc00247947 */ /* 0x000fea000383ffff */
.L_x_76:
[----:B------:R-:W-:-:S07]  /*7cf0*/  MOV R0, UR9 ;  /* 0x0000000900007c02 */ /* 0x000fce0008000f00 */
.L_x_151:
[----:B-1----:R1:W2:Y:S02]  /*7d00*/  SYNCS.PHASECHK.TRANS64.TRYWAIT P0, [R0+URZ+0x100], R5 ;  /* 0x00010005000075a7 */ /* 0x0022a400080011ff */
[----:B--2---:R-:W-:Y:S05]  /*7d10*/  @!P0 NANOSLEEP.SYNCS 0x989680 ;  /* 0x009896800000895d */ /* 0x004fea0003900000 */
[----:B------:R-:W2:Y:S02]  /*7d20*/  @!P0 SYNCS.PHASECHK.TRANS64 P0, [R0+URZ+0x100], R5 ;  /* 0x00010005000085a7 */ /* 0x000ea400080010ff */
[----:B--2---:R-:W-:Y:S05]  /*7d30*/  @!P0 BRA `(.L_x_151) ;  /* 0xfffffffc00f08947 */ /* 0x004fea000383ffff */
[----:B------:R-:W-:Y:S05]  /*7d40*/  BRA `(.L_x_152) ;  /* 0xffffffbc00707947 */ /* 0x000fea000383ffff */
.L_x_79:
[----:B------:R-:W-:Y:S07]  /*7d50*/  MOV R0, UR8 ;  /* 0x0000000800007c02 */ /* 0x000fee0008000f00 */
.L_x_153:
[----:B-1----:R1:W2:Y:S02]  /*7d60*/  SYNCS.PHASECHK.TRANS64.TRYWAIT P0, [R0+URZ], R5 ;  /* 0x00000005000075a7 */ /* 0x0022a400080011ff */
[----:B--2---:R-:W-:Y:S05]  /*7d70*/  @!P0 NANOSLEEP.SYNCS 0x989680 ;  /* 0x009896800000895d */ /* 0x004fea0003900000 */
[----:B------:R-:W2:Y:S02]  /*7d80*/  @!P0 SYNCS.PHASECHK.TRANS64 P0, [R0+URZ], R5 ;  /* 0x00000005000085a7 */ /* 0x000ea400080010ff */
[----:B--2---:R-:W-:Y:S05]  /*7d90*/  @!P0 BRA `(.L_x_153) ;  /* 0xfffffffc00f08947 */ /* 0x004fea000383ffff */
[----:B------:R-:W-:Y:S05]  /*7da0*/  BRA `(.L_x_78) ;  /* 0xffffffbc00847947 */ /* 0x000fea000383ffff */
.L_x_83:
[----:B-1----:R-:W-:-:S07]  /*7db0*/  MOV R0, UR8 ;  /* 0x0000000800007c02 */ /* 0x002fce0008000f00 */
.L_x_154:
[----:B-1----:R1:W2:Y:S02]  /*7dc0*/  SYNCS.PHASECHK.TRANS64.TRYWAIT P0, [R0+URZ], R3 ;  /* 0x00000003000075a7 */ /* 0x0022a400080011ff */
[----:B--2---:R-:W-:Y:S05]  /*7dd0*/  @!P0 NANOSLEEP.SYNCS 0x989680 ;  /* 0x009896800000895d */ /* 0x004fea0003900000 */
[----:B------:R-:W2:Y:S02]  /*7de0*/  @!P0 SYNCS.PHASECHK.TRANS64 P0, [R0+URZ], R3 ;  /* 0x00000003000085a7 */ /* 0x000ea400080010ff */
[----:B--2---:R-:W-:Y:S05]  /*7df0*/  @!P0 BRA `(.L_x_154) ;  /* 0xfffffffc00f08947 */ /* 0x004fea000383ffff */
[----:B------:R-:W-:Y:S05]  /*7e00*/  BRA `(.L_x_155) ;  /* 0xffffffc000787947 */ /* 0x000fea000383ffff */
.L_x_84:
[----:B------:R-:W-:-:S07]  /*7e10*/  MOV R0, UR8 ;  /* 0x0000000800007c02 */ /* 0x000fce0008000f00 */
.L_x_156:
[----:B-1----:R1:W2:Y:S02]  /*7e20*/  SYNCS.PHASECHK.TRANS64.TRYWAIT P0, [R0+URZ], R3 ;  /* 0x00000003000075a7 */ /* 0x0022a400080011ff */
[----:B--2---:R-:W-:Y:S05]  /*7e30*/  @!P0 NANOSLEEP.SYNCS 0x989680 ;  /* 0x009896800000895d */ /* 0x004fea0003900000 */
[----:B------:R-:W2:Y:S02]  /*7e40*/  @!P0 SYNCS.PHASECHK.TRANS64 P0, [R0+URZ], R3 ;  /* 0x00000003000085a7 */ /* 0x000ea400080010ff */
[----:B--2---:R-:W-:Y:S05]  /*7e50*/  @!P0 BRA `(.L_x_156) ;  /* 0xfffffffc00f08947 */ /* 0x004fea000383ffff */
[----:B------:R-:W-:Y:S05]  /*7e60*/  BRA `(.L_x_157) ;  /* 0xffffffc000847947 */ /* 0x000fea000383ffff */
.L_x_85:
[----:B------:R-:W-:-:S07]  /*7e70*/  MOV R0, UR8 ;  /* 0x0000000800007c02 */ /* 0x000fce0008000f00 */
.L_x_158:
[----:B-1----:R1:W2:Y:S02]  /*7e80*/  SYNCS.PHASECHK.TRANS64.TRYWAIT P0, [R0+URZ], R3 ;  /* 0x00000003000075a7 */ /* 0x0022a400080011ff */
[----:B--2---:R-:W-:Y:S05]  /*7e90*/  @!P0 NANOSLEEP.SYNCS 0x989680 ;  /* 0x009896800000895d */ /* 0x004fea0003900000 */
[----:B------:R-:W2:Y:S02]  /*7ea0*/  @!P0 SYNCS.PHASECHK.TRANS64 P0, [R0+URZ], R3 ;  /* 0x00000003000085a7 */ /* 0x000ea400080010ff */
[----:B--2---:R-:W-:Y:S05]  /*7eb0*/  @!P0 BRA `(.L_x_158) ;  /* 0xfffffffc00f08947 */ /* 0x004fea000383ffff */
[----:B------:R-:W-:Y:S05]  /*7ec0*/  BRA `(.L_x_159) ;  /* 0xffffffc000907947 */ /* 0x000fea000383ffff */
.L_x_88:
[----:B------:R-:W-:-:S07]  /*7ed0*/  MOV R0, UR7 ;  /* 0x0000000700007c02 */ /* 0x000fce0008000f00 */
.L_x_160:
[----:B-1----:R1:W2:Y:S02]  /*7ee0*/  SYNCS.PHASECHK.TRANS64.TRYWAIT P1, [R0+URZ+0x140], R3 ;  /* 0x00014003000075a7 */ /* 0x0022a400080211ff */
[----:B--2---:R-:W-:Y:S05]  /*7ef0*/  @!P1 NANOSLEEP.SYNCS 0x989680 ;  /* 0x009896800000995d */ /* 0x004fea0003900000 */
[----:B------:R-:W2:Y:S02]  /*7f00*/  @!P1 SYNCS.PHASECHK.TRANS64 P1, [R0+URZ+0x140], R3 ;  /* 0x00014003000095a7 */ /* 0x000ea400080210ff */
[----:B--2---:R-:W-:Y:S05]  /*7f10*/  @!P1 BRA `(.L_x_160) ;  /* 0xfffffffc00f09947 */ /* 0x004fea000383ffff */
[----:B------:R-:W-:Y:S05]  /*7f20*/  BRA `(.L_x_161) ;  /* 0xffffffc000dc7947 */ /* 0x000fea000383ffff */
.L_x_93:
[----:B--2---:R2:W4:Y:S02]  /*7f30*/  SYNCS.PHASECHK.TRANS64.TRYWAIT P0, [R0+URZ+0xc0], R3 ;  /* 0x0000c003000075a7 */ /* 0x00452400080011ff */
[----:B----4-:R-:W-:Y:S05]  /*7f40*/  @!P0 NANOSLEEP.SYNCS 0x989680 ;  /* 0x009896800000895d */ /* 0x010fea0003900000 */
[----:B------:R-:W4:Y:S02]  /*7f50*/  @!P0 SYNCS.PHASECHK.TRANS64 P0, [R0+URZ+0xc0], R3 ;  /* 0x0000c003000085a7 */ /* 0x000f2400080010ff */
[----:B----4-:R-:W-:Y:S05]  /*7f60*/  @!P0 BRA `(.L_x_93) ;  /* 0xfffffffc00f08947 */ /* 0x010fea000383ffff */
[----:B------:R-:W-:Y:S05]  /*7f70*/  BRA `(.L_x_162) ;  /* 0xffffffc400e07947 */ /* 0x000fea000383ffff */
.L_x_96:
[----:B------:R-:W-:Y:S07]  /*7f80*/  MOV R0, UR6 ;  /* 0x0000000600007c02 */ /* 0x000fee0008000f00 */
.L_x_163:
[----:B--2---:R2:W4:Y:S02]  /*7f90*/  SYNCS.PHASECHK.TRANS64.TRYWAIT P0, [R0+URZ+0xb8], R3 ;  /* 0x0000b803000075a7 */ /* 0x00452400080011ff */
[----:B----4-:R-:W-:Y:S05]  /*7fa0*/  @!P0 NANOSLEEP.SYNCS 0x989680 ;  /* 0x009896800000895d */ /* 0x010fea0003900000 */
[----:B------:R-:W4:Y:S02]  /*7fb0*/  @!P0 SYNCS.PHASECHK.TRANS64 P0, [R0+URZ+0xb8], R3 ;  /* 0x0000b803000085a7 */ /* 0x000f2400080010ff */
[----:B----4-:R-:W-:Y:S05]  /*7fc0*/  @!P0 BRA `(.L_x_163) ;  /* 0xfffffffc00f08947 */ /* 0x010fea000383ffff */
[----:B------:R-:W-:Y:S05]  /*7fd0*/  BRA `(.L_x_95) ;  /* 0xffffffc800cc7947 */ /* 0x000fea000383ffff */
.L_x_99:
[----:B------:R-:W-:Y:S07]  /*7fe0*/  MOV R3, UR6 ;  /* 0x0000000600037c02 */ /* 0x000fee0008000f00 */
.L_x_164:
[----:B-1----:R1:W2:Y:S02]  /*7ff0*/  SYNCS.PHASECHK.TRANS64.TRYWAIT P2, [R3+URZ+0xa8], R26 ;  /* 0x0000a81a030075a7 */ /* 0x0022a400080411ff */
[----:B--2---:R-:W-:Y:S05]  /*8000*/  @!P2 NANOSLEEP.SYNCS 0x989680 ;  /* 0x009896800000a95d */ /* 0x004fea0003900000 */
[----:B------:R-:W2:Y:S02]  /*8010*/  @!P2 SYNCS.PHASECHK.TRANS64 P2, [R3+URZ+0xa8], R26 ;  /* 0x0000a81a0300a5a7 */ /* 0x000ea400080410ff */
[----:B--2---:R-:W-:Y:S05]  /*8020*/  @!P2 BRA `(.L_x_164) ;  /* 0xfffffffc00f0a947 */ /* 0x004fea000383ffff */
[----:B------:R-:W-:Y:S05]  /*8030*/  BRA `(.L_x_165) ;  /* 0xffffffcc00607947 */ /* 0x000fea000383ffff */
.L_x_102:
[----:B---3--:R3:W4:Y:S02]  /*8040*/  SYNCS.PHASECHK.TRANS64.TRYWAIT P0, [R0+URZ+0xc0], R3 ;  /* 0x0000c003000075a7 */ /* 0x00872400080011ff */
[----:B----4-:R-:W-:Y:S05]  /*8050*/  @!P0 NANOSLEEP.SYNCS 0x989680 ;  /* 0x009896800000895d */ /* 0x010fea0003900000 */
[----:B------:R-:W4:Y:S02]  /*8060*/  @!P0 SYNCS.PHASECHK.TRANS64 P0, [R0+URZ+0xc0], R3 ;  /* 0x0000c003000085a7 */ /* 0x000f2400080010ff */
[----:B----4-:R-:W-:Y:S05]  /*8070*/  @!P0 BRA `(.L_x_102) ;  /* 0xfffffffc00f08947 */ /* 0x010fea000383ffff */
[----:B------:R-:W-:Y:S05]  /*8080*/  BRA `(.L_x_166) ;  /* 0xffffffd000b07947 */ /* 0x000fea000383ffff */
.L_x_113:
[----:B-1----:R-:W-:Y:S04]  /*8090*/  MOV R0, UR43 ;  /* 0x0000002b00007c02 */ /* 0x002fe80008000f00 */
[----:B------:R1:W2:Y:S03]  /*80a0*/  SYNCS.PHASECHK.TRANS64.TRYWAIT P1, [R0+URZ+0xa0], R3 ;  /* 0x0000a003000075a7 */ /* 0x0002a600080211ff */
[----:B--2---:R-:W-:Y:S05]  /*80b0*/  @!P1 NANOSLEEP.SYNCS 0x989680 ;  /* 0x009896800000995d */ /* 0x004fea0003900000 */
[----:B------:R-:W2:Y:S02]  /*80c0*/  @!P1 SYNCS.PHASECHK.TRANS64 P1, [R0+URZ+0xa0], R3 ;  /* 0x0000a003000095a7 */ /* 0x000ea400080210ff */
[----:B--2---:R-:W-:Y:S05]  /*80d0*/  @!P1 BRA `(.L_x_113) ;  /* 0xfffffffc00ec9947 */ /* 0x004fea000383ffff */
[----:B------:R-:W-:Y:S05]  /*80e0*/  BRA `(.L_x_112) ;  /* 0xffffffdc00ac7947 */ /* 0x000fea000383ffff */
.L_x_115:
[----:B------:R1:W1:Y:S02]  /*80f0*/  SYNCS.PHASECHK.TRANS64.TRYWAIT P1, [R181+URZ+0xe0], R2 ;  /* 0x0000e002b50075a7 */ /* 0x00026400080211ff */
[----:B-1----:R-:W-:Y:S05]  /*8100*/  @!P1 NANOSLEEP.SYNCS 0x989680 ;  /* 0x009896800000995d */ /* 0x002fea0003900000 */
[----:B------:R-:W1:Y:S02]  /*8110*/  @!P1 SYNCS.PHASECHK.TRANS64 P1, [R181+URZ+0xe0], R2 ;  /* 0x0000e002b50095a7 */ /* 0x000e6400080210ff */
[----:B-1----:R-:W-:Y:S05]  /*8120*/  @!P1 BRA `(.L_x_115) ;  /* 0xfffffffc00f09947 */ /* 0x002fea000383ffff */
[----:B------:R-:W-:Y:S05]  /*8130*/  BRA `(.L_x_114) ;  /* 0xffffffdc00f07947 */ /* 0x000fea000383ffff */
        .weak           $__internal_0_$__cuda_sm10x_tcgen05_guardrail_trap_col_being_dealloced_not_returned_by_alloc
        .type           $__internal_0_$__cuda_sm10x_tcgen05_guardrail_trap_col_being_dealloced_not_returned_by_alloc,@function
        .size           $__internal_0_$__cuda_sm10x_tcgen05_guardrail_trap_col_being_dealloced_not_returned_by_alloc,($__internal_1_$__cuda_sm10x_tcgen05_guardrail_trap_phase_invalid_during_alloc - $__internal_0_$__cuda_sm10x_tcgen05_guardrail_trap_col_being_dealloced_not_returned_by_alloc)
$__internal_0_$__cuda_sm10x_tcgen05_guardrail_trap_col_being_dealloced_not_returned_by_alloc:
[----:B------:R-:W-:Y:S05]  /*8140*/  BPT.TRAP 0x1 ;  /* 0x000000040000795c */ /* 0x000fea0000300000 */
[----:B------:R-:W-:-:S04]  /*8150*/  HFMA2 R3, -RZ, RZ, 0, 0 ;  /* 0x00000000ff037431 */ /* 0x000fc800000001ff */
[----:B------:R-:W-:Y:S05]  /*8160*/  RET.REL.NODEC R2 `(_ZN7cutlass13device_kernelINS_4gemm6kernel13GemmUniversalIN4cute5tupleIJiiiiEEENS1_10collective13CollectiveMmaINS1_35MainloopSm100TmaUmmaWarpSpecializedILi10ELi2ELi4ENS5_IJNS4_1CILi2EEENSA_ILi1EEESC_EEEEENS5_IJNSA_ILi256EEENSA_ILi64EEENSA_ILi128EEEEEENS_12float_e4m3_tENS5_IJlSC_lEEESJ_SK_NS4_8TiledMMAINS4_8MMA_AtomIJNS4_10MMA_TraitsINS4_25SM100_MMA_F8F6F4_2x1SM_SSEJSJ_SJ_fSF_SG_NS4_17integral_constantINS4_4UMMA5MajorELSR_0EEESS_NSP_INSQ_7ScaleInELST_0EEESU_EEEEEENS4_6LayoutINS5_IJSC_SC_SC_EEENS5_IJNSA_ILi0EEESZ_SZ_EEEEENS5_IJNS4_10UnderscoreES12_S12_EEEEENS4_18SM100_TMA_2SM_LOADENS4_14ComposedLayoutINS4_7SwizzleILi3ELi4ELi3EEENS4_18smem_ptr_flag_bitsILi8EEENSX_INS5_IJNSA_ILi8EEESH_EEENS5_IJSH_SC_EEEEEEEvNS4_8identityES15_S1F_vS1G_EENS_8epilogue10collective18CollectiveEpilogueINS1I_23Sm100TmaWarpSpecializedILi1ELi1ELi64ELb0ELb0EEEJNS5_IJSH_SG_SH_EEENS5_IJNSX_ISH_SC_EENSX_ISG_SC_EEEEESJ_SK_SJ_SK_NS1I_6fusion15FusionCallbacksIS1M_NS1R_17LinearCombinationISJ_fSJ_fLNS_15FloatRoundStyleE2EEES1N_S1Q_JEEENS4_5SM1004TMEM4LOAD26SM100_TMEM_LOAD_32dp32b64xENS4_13SM90_TMA_LOADENS16_INS17_ILi2ELi4ELi3EEES1A_NSX_INS5_IJS1B_SG_EEENS5_IJSG_SC_EEEEEEENS4_39AutoVectorizingCopyWithAssumedAlignmentILi128EEENS4_14SM90_TMA_STOREES26_S28_S28_EEEvvEEEEvNT_6ParamsE) ;  /* 0xffffff7c02a47950 */ /* 0x000fea0003c3ffff */
        .weak           $__internal_1_$__cuda_sm10x_tcgen05_guardrail_trap_phase_invalid_during_alloc
        .type           $__internal_1_$__cuda_sm10x_tcgen05_guardrail_trap_phase_invalid_during_alloc,@function
        .size           $__internal_1_$__cuda_sm10x_tcgen05_guardrail_trap_phase_invalid_during_alloc,($__internal_2_$__cuda_sm10x_tcgen05_guardrail_trap_unallocated_columns_being_dealloced - $__internal_1_$__cuda_sm10x_tcgen05_guardrail_trap_phase_invalid_during_alloc)
$__internal_1_$__cuda_sm10x_tcgen05_guardrail_trap_phase_invalid_during_alloc:
[----:B------:R-:W-:Y:S05]  /*8170*/  BPT.TRAP 0x1 ;  /* 0x000000040000795c */ /* 0x000fea0000300000 */
[----:B------:R-:W-:-:S04]  /*8180*/  MOV R3, 0x0 ;  /* 0x0000000000037802 */ /* 0x000fc80000000f00 */
[----:B------:R-:W-:Y:S05]  /*8190*/  RET.REL.NODEC R2 `(_ZN7cutlass13device_kernelINS_4gemm6kernel13GemmUniversalIN4cute5tupleIJiiiiEEENS1_10collective13CollectiveMmaINS1_35MainloopSm100TmaUmmaWarpSpecializedILi10ELi2ELi4ENS5_IJNS4_1CILi2EEENSA_ILi1EEESC_EEEEENS5_IJNSA_ILi256EEENSA_ILi64EEENSA_ILi128EEEEEENS_12float_e4m3_tENS5_IJlSC_lEEESJ_SK_NS4_8TiledMMAINS4_8MMA_AtomIJNS4_10MMA_TraitsINS4_25SM100_MMA_F8F6F4_2x1SM_SSEJSJ_SJ_fSF_SG_NS4_17integral_constantINS4_4UMMA5MajorELSR_0EEESS_NSP_INSQ_7ScaleInELST_0EEESU_EEEEEENS4_6LayoutINS5_IJSC_SC_SC_EEENS5_IJNSA_ILi0EEESZ_SZ_EEEEENS5_IJNS4_10UnderscoreES12_S12_EEEEENS4_18SM100_TMA_2SM_LOADENS4_14ComposedLayoutINS4_7SwizzleILi3ELi4ELi3EEENS4_18smem_ptr_flag_bitsILi8EEENSX_INS5_IJNSA_ILi8EEESH_EEENS5_IJSH_SC_EEEEEEEvNS4_8identityES15_S1F_vS1G_EENS_8epilogue10collective18CollectiveEpilogueINS1I_23Sm100TmaWarpSpecializedILi1ELi1ELi64ELb0ELb0EEEJNS5_IJSH_SG_SH_EEENS5_IJNSX_ISH_SC_EENSX_ISG_SC_EEEEESJ_SK_SJ_SK_NS1I_6fusion15FusionCallbacksIS1M_NS1R_17LinearCombinationISJ_fSJ_fLNS_15FloatRoundStyleE2EEES1N_S1Q_JEEENS4_5SM1004TMEM4LOAD26SM100_TMEM_LOAD_32dp32b64xENS4_13SM90_TMA_LOADENS16_INS17_ILi2ELi4ELi3EEES1A_NSX_INS5_IJS1B_SG_EEENS5_IJSG_SC_EEEEEEENS4_39AutoVectorizingCopyWithAssumedAlignmentILi128EEENS4_14SM90_TMA_STOREES26_S28_S28_EEEvvEEEEvNT_6ParamsE) ;  /* 0xffffff7c02987950 */ /* 0x000fea0003c3ffff */
        .weak           $__internal_2_$__cuda_sm10x_tcgen05_guardrail_trap_unallocated_columns_being_dealloced
        .type           $__internal_2_$__cuda_sm10x_tcgen05_guardrail_trap_unallocated_columns_being_dealloced,@function
        .size           $__internal_2_$__cuda_sm10x_tcgen05_guardrail_trap_unallocated_columns_being_dealloced,(.L_x_168 - $__internal_2_$__cuda_sm10x_tcgen05_guardrail_trap_unallocated_columns_being_dealloced)
$__internal_2_$__cuda_sm10x_tcgen05_guardrail_trap_unallocated_columns_being_dealloced:
[----:B------:R-:W-:Y:S05]  /*81a0*/  BPT.TRAP 0x1 ;  /* 0x000000040000795c */ /* 0x000fea0000300000 */
[----:B------:R-:W-:-:S04]  /*81b0*/  HFMA2 R3, -RZ, RZ, 0, 0 ;  /* 0x00000000ff037431 */ /* 0x000fc800000001ff */
[----:B------:R-:W-:Y:S05]  /*81c0*/  RET.REL.NODEC R2 `(_ZN7cutlass13device_kernelINS_4gemm6kernel13GemmUniversalIN4cute5tupleIJiiiiEEENS1_10collective13CollectiveMmaINS1_35MainloopSm100TmaUmmaWarpSpecializedILi10ELi2ELi4ENS5_IJNS4_1CILi2EEENSA_ILi1EEESC_EEEEENS5_IJNSA_ILi256EEENSA_ILi64EEENSA_ILi128EEEEEENS_12float_e4m3_tENS5_IJlSC_lEEESJ_SK_NS4_8TiledMMAINS4_8MMA_AtomIJNS4_10MMA_TraitsINS4_25SM100_MMA_F8F6F4_2x1SM_SSEJSJ_SJ_fSF_SG_NS4_17integral_constantINS4_4UMMA5MajorELSR_0EEESS_NSP_INSQ_7ScaleInELST_0EEESU_EEEEEENS4_6LayoutINS5_IJSC_SC_SC_EEENS5_IJNSA_ILi0EEESZ_SZ_EEEEENS5_IJNS4_10UnderscoreES12_S12_EEEEENS4_18SM100_TMA_2SM_LOADENS4_14ComposedLayoutINS4_7SwizzleILi3ELi4ELi3EEENS4_18smem_ptr_flag_bitsILi8EEENSX_INS5_IJNSA_ILi8EEESH_EEENS5_IJSH_SC_EEEEEEEvNS4_8identityES15_S1F_vS1G_EENS_8epilogue10collective18CollectiveEpilogueINS1I_23Sm100TmaWarpSpecializedILi1ELi1ELi64ELb0ELb0EEEJNS5_IJSH_SG_SH_EEENS5_IJNSX_ISH_SC_EENSX_ISG_SC_EEEEESJ_SK_SJ_SK_NS1I_6fusion15FusionCallbacksIS1M_NS1R_17LinearCombinationISJ_fSJ_fLNS_15FloatRoundStyleE2EEES1N_S1Q_JEEENS4_5SM1004TMEM4LOAD26SM100_TMEM_LOAD_32dp32b64xENS4_13SM90_TMA_LOADENS16_INS17_ILi2ELi4ELi3EEES1A_NSX_INS5_IJS1B_SG_EEENS5_IJSG_SC_EEEEEEENS4_39AutoVectorizingCopyWithAssumedAlignmentILi128EEENS4_14SM90_TMA_STOREES26_S28_S28_EEEvvEEEEvNT_6ParamsE) ;  /* 0xffffff7c028c7950 */ /* 0x000fea0003c3ffff */
.L_x_167:
[----:B------:R-:W-:-:S00]  /*81d0*/  BRA `(.L_x_167) ;  /* 0xfffffffc00fc7947 */ /* 0x000fc0000383ffff */
[----:B------:R-:W-:-:S00]  /*81e0*/  NOP ;  /* 0x0000000000007918 */ /* 0x000fc00000000000 */
        /* <DEDUP_REMOVED lines=9> */
.L_x_168:


//--------------------- .nv.global.init           --------------------------
	.section	.nv.global.init,"aw",@progbits
.nv.global.init:
	.type		$str$27,@object
	.size		$str$27,($str$28 - $str$27)
$str$27:
        /*0000*/ 	.byte	0x28, 0x61, 0x64, 0x64, 0x72, 0x65, 0x73, 0x73, 0x20, 0x26, 0x20, 0x6d, 0x61, 0x73, 0x6b, 0x29
        /*0010*/ 	.byte	0x20, 0x3d, 0x3d, 0x20, 0x30, 0x00
	.type		$str$28,@object
	.size		$str$28,($str$26 - $str$28)
$str$28:
        /*0016*/ 	.byte	0x2f, 0x74, 0x6d, 0x70, 0x2f, 0x63, 0x75, 0x74, 0x6c, 0x61, 0x73, 0x73, 0x5f, 0x73, 0x77, 0x65
        /*0026*/ 	.byte	0x65, 0x70, 0x5f, 0x73, 0x72, 0x63, 0x2f, 0x69, 0x6e, 0x63, 0x6c, 0x75, 0x64, 0x65, 0x2f, 0x63
        /*0036*/ 	.byte	0x75, 0x74, 0x65, 0x2f, 0x70, 0x6f, 0x69, 0x6e, 0x74, 0x65, 0x72, 0x5f, 0x66, 0x6c, 0x61, 0x67
        /*0046*/ 	.byte	0x67, 0x65, 0x64, 0x2e, 0x68, 0x70, 0x70, 0x00
	.type		$str$26,@object
	.size		$str$26,($str$25 - $str$26)
$str$26:
        /*004e*/ 	.byte	0x2f, 0x74, 0x6d, 0x70, 0x2f, 0x63, 0x75, 0x74, 0x6c, 0x61, 0x73, 0x73, 0x5f, 0x73, 0x77, 0x65
        /*005e*/ 	.byte	0x65, 0x70, 0x5f, 0x73, 0x72, 0x63, 0x2f, 0x69, 0x6e, 0x63, 0x6c, 0x75, 0x64, 0x65, 0x2f, 0x63
        /*006e*/ 	.byte	0x75, 0x74, 0x65, 0x2f, 0x61, 0x74, 0x6f, 0x6d, 0x2f, 0x63, 0x6f, 0x70, 0x79, 0x5f, 0x74, 0x72
        /*007e*/ 	.byte	0x61, 0x69, 0x74, 0x73, 0x5f, 0x73, 0x6d, 0x31, 0x30, 0x30, 0x2e, 0x68, 0x70, 0x70, 0x00
	.type		$str$25,@object
	.size		$str$25,(__unnamed_1 - $str$25)
$str$25:
        /*008d*/ 	.byte	0x28, 0x28, 0x75, 0x69, 0x6e, 0x74, 0x33, 0x32, 0x5f, 0x74, 0x28, 0x74, 0x68, 0x72, 0x65, 0x61
        /*009d*/ 	.byte	0x64, 0x49, 0x64, 0x78, 0x2e, 0x78, 0x29, 0x20, 0x2f, 0x20, 0x33, 0x32, 0x29, 0x20, 0x25, 0x20
        /*00ad*/ 	.byte	0x34, 0x29, 0x20, 0x3d, 0x3d, 0x20, 0x28, 0x28, 0x28, 0x74, 0x6d, 0x65, 0x6d, 0x5f, 0x61, 0x64
        /*00bd*/ 	.byte	0x64, 0x72, 0x20, 0x3e, 0x3e, 0x20, 0x31, 0x36, 0x29, 0x20, 0x2f, 0x20, 0x33, 0x32, 0x29, 0x20
        /*00cd*/ 	.byte	0x25, 0x20, 0x34, 0x29, 0x00
	.type		__unnamed_1,@object
	.size		__unnamed_1,(__unnamed_2 - __unnamed_1)
__unnamed_1:
        /*00d2*/ 	.byte	0x61, 0x75, 0x74, 0x6f, 0x20, 0x63, 0x75, 0x74, 0x65, 0x3a, 0x3a, 0x61, 0x73, 0x5f, 0x70, 0x6f
        /* <DEDUP_REMOVED lines=24> */
        /*0262*/ 	.byte	0x43, 0x3c, 0x38, 0x31, 0x39, 0x32, 0x3e, 0x3e, 0x3e, 0x3e, 0x5d, 0x00
	.type		__unnamed_2,@object
	.size		__unnamed_2,(.L_2 - __unnamed_2)
__unnamed_2:
        /* <DEDUP_REMOVED lines=42> */
        /*050e*/ 	.byte	0x3e, 0x3e, 0x3e, 0x3e, 0x5d, 0x00
.L_2:


//--------------------- .nv.shared._ZN7cutlass13device_kernelINS_4gemm6kernel13GemmUniversalIN4cute5tupleIJiiiiEEENS1_10collective13CollectiveMmaINS1_35MainloopSm100TmaUmmaWarpSpecializedILi10ELi2ELi4ENS5_IJNS4_1CILi2EEENSA_ILi1EEESC_EEEEENS5_IJNSA_ILi256EEENSA_ILi64EEENSA_ILi128EEEEEENS_12float_e4m3_tENS5_IJlSC_lEEESJ_SK_NS4_8TiledMMAINS4_8MMA_AtomIJNS4_10MMA_TraitsINS4_25SM100_MMA_F8F6F4_2x1SM_SSEJSJ_SJ_fSF_SG_NS4_17integral_constantINS4_4UMMA5MajorELSR_0EEESS_NSP_INSQ_7ScaleInELST_0EEESU_EEEEEENS4_6LayoutINS5_IJSC_SC_SC_EEENS5_IJNSA_ILi0EEESZ_SZ_EEEEENS5_IJNS4_10UnderscoreES12_S12_EEEEENS4_18SM100_TMA_2SM_LOADENS4_14ComposedLayoutINS4_7SwizzleILi3ELi4ELi3EEENS4_18smem_ptr_flag_bitsILi8EEENSX_INS5_IJNSA_ILi8EEESH_EEENS5_IJSH_SC_EEEEEEEvNS4_8identityES15_S1F_vS1G_EENS_8epilogue10collective18CollectiveEpilogueINS1I_23Sm100TmaWarpSpecializedILi1ELi1ELi64ELb0ELb0EEEJNS5_IJSH_SG_SH_EEENS5_IJNSX_ISH_SC_EENSX_ISG_SC_EEEEESJ_SK_SJ_SK_NS1I_6fusion15FusionCallbacksIS1M_NS1R_17LinearCombinationISJ_fSJ_fLNS_15FloatRoundStyleE2EEES1N_S1Q_JEEENS4_5SM1004TMEM4LOAD26SM100_TMEM_LOAD_32dp32b64xENS4_13SM90_TMA_LOADENS16_INS17_ILi2ELi4ELi3EEES1A_NSX_INS5_IJS1B_SG_EEENS5_IJSG_SC_EEEEEEENS4_39AutoVectorizingCopyWithAssumedAlignmentILi128EEENS4_14SM90_TMA_STOREES26_S28_S28_EEEvvEEEEvNT_6ParamsE --------------------------
	.section	.nv.shared._ZN7cutlass13device_kernelINS_4gemm6kernel13GemmUniversalIN4cute5tupleIJiiiiEEENS1_10collective13CollectiveMmaINS1_35MainloopSm100TmaUmmaWarpSpecializedILi10ELi2ELi4ENS5_IJNS4_1CILi2EEENSA_ILi1EEESC_EEEEENS5_IJNSA_ILi256EEENSA_ILi64EEENSA_ILi128EEEEEENS_12float_e4m3_tENS5_IJlSC_lEEESJ_SK_NS4_8TiledMMAINS4_8MMA_AtomIJNS4_10MMA_TraitsINS4_25SM100_MMA_F8F6F4_2x1SM_SSEJSJ_SJ_fSF_SG_NS4_17integral_constantINS4_4UMMA5MajorELSR_0EEESS_NSP_INSQ_7ScaleInELST_0EEESU_EEEEEENS4_6LayoutINS5_IJSC_SC_SC_EEENS5_IJNSA_ILi0EEESZ_SZ_EEEEENS5_IJNS4_10UnderscoreES12_S12_EEEEENS4_18SM100_TMA_2SM_LOADENS4_14ComposedLayoutINS4_7SwizzleILi3ELi4ELi3EEENS4_18smem_ptr_flag_bitsILi8EEENSX_INS5_IJNSA_ILi8EEESH_EEENS5_IJSH_SC_EEEEEEEvNS4_8identityES15_S1F_vS1G_EENS_8epilogue10collective18CollectiveEpilogueINS1I_23Sm100TmaWarpSpecializedILi1ELi1ELi64ELb0ELb0EEEJNS5_IJSH_SG_SH_EEENS5_IJNSX_ISH_SC_EENSX_ISG_SC_EEEEESJ_SK_SJ_SK_NS1I_6fusion15FusionCallbacksIS1M_NS1R_17LinearCombinationISJ_fSJ_fLNS_15FloatRoundStyleE2EEES1N_S1Q_JEEENS4_5SM1004TMEM4LOAD26SM100_TMEM_LOAD_32dp32b64xENS4_13SM90_TMA_LOADENS16_INS17_ILi2ELi4ELi3EEES1A_NSX_INS5_IJS1B_SG_EEENS5_IJSG_SC_EEEEEEENS4_39AutoVectorizingCopyWithAssumedAlignmentILi128EEENS4_14SM90_TMA_STOREES26_S28_S28_EEEvvEEEEvNT_6ParamsE,"aw",@nobits
	.sectionflags	@""
	.align	16
	.zero		1024


//--------------------- .nv.shared.reserved.0     --------------------------
	.section	.nv.shared.reserved.0,"aw",@nobits
	.weak		__nv_reservedSMEM_offset_0_alias
	.size		__nv_reservedSMEM_offset_0_alias, 0, 64
	.other		__nv_reservedSMEM_offset_0_alias,@"STO_CUDA_RESERVED_SHARED STV_DEFAULT"
__nv_reservedSMEM_offset_0_alias:
	.zero		0
.nv.shared.reserved.0:
	.zero		64
	.weak		__nv_reservedSMEM_tcgen05_partition
	.type		__nv_reservedSMEM_tcgen05_partition,@object
	.size		__nv_reservedSMEM_tcgen05_partition,(.L_0 - __nv_reservedSMEM_tcgen05_partition)
__nv_reservedSMEM_tcgen05_partition:
	.zero		32
.L_0:


//--------------------- .nv.global                --------------------------
	.section	.nv.global,"aw",@nobits
.nv.global:
	.type		_ZN40_INTERNAL_51afeb6c_4_k_cu_8cf34fcb_174064cute1_E,@object
	.size		_ZN40_INTERNAL_51afeb6c_4_k_cu_8cf34fcb_174064cute1_E,(_ZN40_INTERNAL_51afeb6c_4_k_cu_8cf34fcb_174064cuda3std3__45__cpo6cbeginE - _ZN40_INTERNAL_51afeb6c_4_k_cu_8cf34fcb_174064cute1_E)
_ZN40_INTERNAL_51afeb6c_4_k_cu_8cf34fcb_174064cute1_E:
	.zero		1
	.type		_ZN40_INTERNAL_51afeb6c_4_k_cu_8cf34fcb_174064cuda3std3__45__cpo6cbeginE,@object
	.size		_ZN40_INTERNAL_51afeb6c_4_k_cu_8cf34fcb_174064cuda3std3__45__cpo6cbeginE,(_ZN40_INTERNAL_51afeb6c_4_k_cu_8cf34fcb_174064cuda3std3__48in_placeE - _ZN40_INTERNAL_51afeb6c_4_k_cu_8cf34fcb_174064cuda3std3__45__cpo6cbeginE)
_ZN40_INTERNAL_51afeb6c_4_k_cu_8cf34fcb_174064cuda3std3__45__cpo6cbeginE:
	.zero		1
	.type		_ZN40_INTERNAL_51afeb6c_4_k_cu_8cf34fcb_174064cuda3std3__48in_placeE,@object
	.size		_ZN40_INTERNAL_51afeb6c_4_k_cu_8cf34fcb_174064cuda3std3__48in_placeE,(_ZN40_INTERNAL_51afeb6c_4_k_cu_8cf34fcb_174064cuda3std6ranges3__45__cpo9iter_moveE - _ZN40_INTERNAL_51afeb6c_4_k_cu_8cf34fcb_174064cuda3std3__48in_placeE)
_ZN40_INTERNAL_51afeb6c_4_k_cu_8cf34fcb_174064cuda3std3__48in_placeE:
	.zero		1
	.type		_ZN40_INTERNAL_51afeb6c_4_k_cu_8cf34fcb_174064cuda3std6ranges3__45__cpo9iter_moveE,@object
	.size		_ZN40_INTERNAL_51afeb6c_4_k_cu_8cf34fcb_174064cuda3std6ranges3__45__cpo9iter_moveE,(_ZN40_INTERNAL_51afeb6c_4_k_cu_8cf34fcb_174064cuda3std3__45__cpo5beginE - _ZN40_INTERNAL_51afeb6c_4_k_cu_8cf34fcb_174064cuda3std6ranges3__45__cpo9iter_moveE)
_ZN40_INTERNAL_51afeb6c_4_k_cu_8cf34fcb_174064cuda3std6ranges3__45__cpo9iter_moveE:
	.zero		1
	.type		_ZN40_INTERNAL_51afeb6c_4_k_cu_8cf34fcb_174064cuda3std3__45__cpo5beginE,@object
	.size		_ZN40_INTERNAL_51afeb6c_4_k_cu_8cf34fcb_174064cuda3std3__45__cpo5beginE,(_ZN40_INTERNAL_51afeb6c_4_k_cu_8cf34fcb_174064cuda3std3__442_GLOBAL__N__51afeb6c_4_k_cu_8cf34fcb_174066ignoreE - _ZN40_INTERNAL_51afeb6c_4_k_cu_8cf34fcb_174064cuda3std3__45__cpo5beginE)
_ZN40_INTERNAL_51afeb6c_4_k_cu_8cf34fcb_174064cuda3std3__45__cpo5beginE:
	.zero		1
	.type		_ZN40_INTERNAL_51afeb6c_4_k_cu_8cf34fcb_174064cuda3std3__442_GLOBAL__N__51afeb6c_4_k_cu_8cf34fcb_174066ignoreE,@object
	.size		_ZN40_INTERNAL_51afeb6c_4_k_cu_8cf34fcb_174064cuda3std3__442_GLOBAL__N__51afeb6c_4_k_cu_8cf34fcb_174066ignoreE,(_ZN40_INTERNAL_51afeb6c_4_k_cu_8cf34fcb_174064cute7productE - _ZN40_INTERNAL_51afeb6c_4_k_cu_8cf34fcb_174064cuda3std3__442_GLOBAL__N__51afeb6c_4_k_cu_8cf34fcb_174066ignoreE)
_ZN40_INTERNAL_51afeb6c_4_k_cu_8cf34fcb_174064cuda3std3__442_GLOBAL__N__51afeb6c_4_k_cu_8cf34fcb_174066ignoreE:
	.zero		1
	.type		_ZN40_INTERNAL_51afeb6c_4_k_cu_8cf34fcb_174064cute7productE,@object
	.size		_ZN40_INTERNAL_51afeb6c_4_k_cu_8cf34fcb_174064cute7productE,(_ZN40_INTERNAL_51afeb6c_4_k_cu_8cf34fcb_174064cuda3std3__45__cpo3endE - _ZN40_INTERNAL_51afeb6c_4_k_cu_8cf34fcb_174064cute7productE)
_ZN40_INTERNAL_51afeb6c_4_k_cu_8cf34fcb_174064cute7productE:
	.zero		1
	.type		_ZN40_INTERNAL_51afeb6c_4_k_cu_8cf34fcb_174064cuda3std3__45__cpo3endE,@object
	.size		_ZN40_INTERNAL_51afeb6c_4_k_cu_8cf34fcb_174064cuda3std3__45__cpo3endE,(_ZN40_INTERNAL_51afeb6c_4_k_cu_8cf34fcb_174064cuda3std3__419piecewise_constructE - _ZN40_INTERNAL_51afeb6c_4_k_cu_8cf34fcb_174064cuda3std3__45__cpo3endE)
_ZN40_INTERNAL_51afeb6c_4_k_cu_8cf34fcb_174064cuda3std3__45__cpo3endE:
	.zero		1
	.type		_ZN40_INTERNAL_51afeb6c_4_k_cu_8cf34fcb_174064cuda3std3__419piecewise_constructE,@object
	.size		_ZN40_INTERNAL_51afeb6c_4_k_cu_8cf34fcb_174064cuda3std3__419piecewise_constructE,(_ZN40_INTERNAL_51afeb6c_4_k_cu_8cf34fcb_174064cuda3std3__45__cpo4cendE - _ZN40_INTERNAL_51afeb6c_4_k_cu_8cf34fcb_174064cuda3std3__419piecewise_constructE)
_ZN40_INTERNAL_51afeb6c_4_k_cu_8cf34fcb_174064cuda3std3__419piecewise_constructE:
	.zero		1
	.type		_ZN40_INTERNAL_51afeb6c_4_k_cu_8cf34fcb_174064cuda3std3__45__cpo4cendE,@object
	.size		_ZN40_INTERNAL_51afeb6c_4_k_cu_8cf34fcb_174064cuda3std3__45__cpo4cendE,(_ZN40_INTERNAL_51afeb6c_4_k_cu_8cf34fcb_174064cuda3std6ranges3__45__cpo4swapE - _ZN40_INTERNAL_51afeb6c_4_k_cu_8cf34fcb_174064cuda3std3__45__cpo4cendE)
_ZN40_INTERNAL_51afeb6c_4_k_cu_8cf34fcb_174064cuda3std3__45__cpo4cendE:
	.zero		1
	.type		_ZN40_INTERNAL_51afeb6c_4_k_cu_8cf34fcb_174064cuda3std6ranges3__45__cpo4swapE,@object
	.size		_ZN40_INTERNAL_51afeb6c_4_k_cu_8cf34fcb_174064cuda3std6ranges3__45__cpo4swapE,(.L_10 - _ZN40_INTERNAL_51afeb6c_4_k_cu_8cf34fcb_174064cuda3std6ranges3__45__cpo4swapE)
_ZN40_INTERNAL_51afeb6c_4_k_cu_8cf34fcb_174064cuda3std6ranges3__45__cpo4swapE:
	.zero		1
.L_10:


//--------------------- .nv.constant0._ZN7cutlass13device_kernelINS_4gemm6kernel13GemmUniversalIN4cute5tupleIJiiiiEEENS1_10collective13CollectiveMmaINS1_35MainloopSm100TmaUmmaWarpSpecializedILi10ELi2ELi4ENS5_IJNS4_1CILi2EEENSA_ILi1EEESC_EEEEENS5_IJNSA_ILi256EEENSA_ILi64EEENSA_ILi128EEEEEENS_12float_e4m3_tENS5_IJlSC_lEEESJ_SK_NS4_8TiledMMAINS4_8MMA_AtomIJNS4_10MMA_TraitsINS4_25SM100_MMA_F8F6F4_2x1SM_SSEJSJ_SJ_fSF_SG_NS4_17integral_constantINS4_4UMMA5MajorELSR_0EEESS_NSP_INSQ_7ScaleInELST_0EEESU_EEEEEENS4_6LayoutINS5_IJSC_SC_SC_EEENS5_IJNSA_ILi0EEESZ_SZ_EEEEENS5_IJNS4_10UnderscoreES12_S12_EEEEENS4_18SM100_TMA_2SM_LOADENS4_14ComposedLayoutINS4_7SwizzleILi3ELi4ELi3EEENS4_18smem_ptr_flag_bitsILi8EEENSX_INS5_IJNSA_ILi8EEESH_EEENS5_IJSH_SC_EEEEEEEvNS4_8identityES15_S1F_vS1G_EENS_8epilogue10collective18CollectiveEpilogueINS1I_23Sm100TmaWarpSpecializedILi1ELi1ELi64ELb0ELb0EEEJNS5_IJSH_SG_SH_EEENS5_IJNSX_ISH_SC_EENSX_ISG_SC_EEEEESJ_SK_SJ_SK_NS1I_6fusion15FusionCallbacksIS1M_NS1R_17LinearCombinationISJ_fSJ_fLNS_15FloatRoundStyleE2EEES1N_S1Q_JEEENS4_5SM1004TMEM4LOAD26SM100_TMEM_LOAD_32dp32b64xENS4_13SM90_TMA_LOADENS16_INS17_ILi2ELi4ELi3EEES1A_NSX_INS5_IJS1B_SG_EEENS5_IJSG_SC_EEEEEEENS4_39AutoVectorizingCopyWithAssumedAlignmentILi128EEENS4_14SM90_TMA_STOREES26_S28_S28_EEEvvEEEEvNT_6ParamsE --------------------------
	.section	.nv.constant0._ZN7cutlass13device_kernelINS_4gemm6kernel13GemmUniversalIN4cute5tupleIJiiiiEEENS1_10collective13CollectiveMmaINS1_35MainloopSm100TmaUmmaWarpSpecializedILi10ELi2ELi4ENS5_IJNS4_1CILi2EEENSA_ILi1EEESC_EEEEENS5_IJNSA_ILi256EEENSA_ILi64EEENSA_ILi128EEEEEENS_12float_e4m3_tENS5_IJlSC_lEEESJ_SK_NS4_8TiledMMAINS4_8MMA_AtomIJNS4_10MMA_TraitsINS4_25SM100_MMA_F8F6F4_2x1SM_SSEJSJ_SJ_fSF_SG_NS4_17integral_constantINS4_4UMMA5MajorELSR_0EEESS_NSP_INSQ_7ScaleInELST_0EEESU_EEEEEENS4_6LayoutINS5_IJSC_SC_SC_EEENS5_IJNSA_ILi0EEESZ_SZ_EEEEENS5_IJNS4_10UnderscoreES12_S12_EEEEENS4_18SM100_TMA_2SM_LOADENS4_14ComposedLayoutINS4_7SwizzleILi3ELi4ELi3EEENS4_18smem_ptr_flag_bitsILi8EEENSX_INS5_IJNSA_ILi8EEESH_EEENS5_IJSH_SC_EEEEEEEvNS4_8identityES15_S1F_vS1G_EENS_8epilogue10collective18CollectiveEpilogueINS1I_23Sm100TmaWarpSpecializedILi1ELi1ELi64ELb0ELb0EEEJNS5_IJSH_SG_SH_EEENS5_IJNSX_ISH_SC_EENSX_ISG_SC_EEEEESJ_SK_SJ_SK_NS1I_6fusion15FusionCallbacksIS1M_NS1R_17LinearCombinationISJ_fSJ_fLNS_15FloatRoundStyleE2EEES1N_S1Q_JEEENS4_5SM1004TMEM4LOAD26SM100_TMEM_LOAD_32dp32b64xENS4_13SM90_TMA_LOADENS16_INS17_ILi2ELi4ELi3EEES1A_NSX_INS5_IJS1B_SG_EEENS5_IJSG_SC_EEEEEEENS4_39AutoVectorizingCopyWithAssumedAlignmentILi128EEENS4_14SM90_TMA_STOREES26_S28_S28_EEEvvEEEEvNT_6ParamsE,"a",@progbits
	.sectionflags	@""
	.align	4
.nv.constant0._ZN7cutlass13device_kernelINS_4gemm6kernel13GemmUniversalIN4cute5tupleIJiiiiEEENS1_10collective13CollectiveMmaINS1_35MainloopSm100TmaUmmaWarpSpecializedILi10ELi2ELi4ENS5_IJNS4_1CILi2EEENSA_ILi1EEESC_EEEEENS5_IJNSA_ILi256EEENSA_ILi64EEENSA_ILi128EEEEEENS_12float_e4m3_tENS5_IJlSC_lEEESJ_SK_NS4_8TiledMMAINS4_8MMA_AtomIJNS4_10MMA_TraitsINS4_25SM100_MMA_F8F6F4_2x1SM_SSEJSJ_SJ_fSF_SG_NS4_17integral_constantINS4_4UMMA5MajorELSR_0EEESS_NSP_INSQ_7ScaleInELST_0EEESU_EEEEEENS4_6LayoutINS5_IJSC_SC_SC_EEENS5_IJNSA_ILi0EEESZ_SZ_EEEEENS5_IJNS4_10UnderscoreES12_S12_EEEEENS4_18SM100_TMA_2SM_LOADENS4_14ComposedLayoutINS4_7SwizzleILi3ELi4ELi3EEENS4_18smem_ptr_flag_bitsILi8EEENSX_INS5_IJNSA_ILi8EEESH_EEENS5_IJSH_SC_EEEEEEEvNS4_8identityES15_S1F_vS1G_EENS_8epilogue10collective18CollectiveEpilogueINS1I_23Sm100TmaWarpSpecializedILi1ELi1ELi64ELb0ELb0EEEJNS5_IJSH_SG_SH_EEENS5_IJNSX_ISH_SC_EENSX_ISG_SC_EEEEESJ_SK_SJ_SK_NS1I_6fusion15FusionCallbacksIS1M_NS1R_17LinearCombinationISJ_fSJ_fLNS_15FloatRoundStyleE2EEES1N_S1Q_JEEENS4_5SM1004TMEM4LOAD26SM100_TMEM_LOAD_32dp32b64xENS4_13SM90_TMA_LOADENS16_INS17_ILi2ELi4ELi3EEES1A_NSX_INS5_IJS1B_SG_EEENS5_IJSG_SC_EEEEEEENS4_39AutoVectorizingCopyWithAssumedAlignmentILi128EEENS4_14SM90_TMA_STOREES26_S28_S28_EEEvvEEEEvNT_6ParamsE:
	.zero		2944


//--------------------- SYMBOLS --------------------------

	.type		.nv.reservedSmem.offset0,@object
	.size		.nv.reservedSmem.offset0,0x4
	.type		.nv.reservedSmem.cap,@object
	.size		.nv.reservedSmem.cap,0x4
	.type		__assertfail,@function
